// auto-generated by cutlass_sweep.gemm — config: {"arch": "sm_100", "cluster_m": 8, "cluster_n": 1, "dtype": "tf32", "dtype_b": "tf32", "layout": "nt", "stages": 0, "tile_k": 64, "tile_m": 256, "tile_n": 128}
#include "cutlass/cutlass.h"
#include "cutlass/gemm/collective/collective_builder.hpp"
#include "cutlass/gemm/device/gemm_universal_adapter.h"
#include "cutlass/gemm/kernel/gemm_universal.hpp"
#include "cutlass/epilogue/collective/collective_builder.hpp"

using ElemA = cutlass::tfloat32_t;
using ElemB = cutlass::tfloat32_t;
using ElemCD = cutlass::tfloat32_t;
using Acc  = float;
using TileShape    = cute::Shape<cute::_256, cute::_128, cute::_64>;
using ClusterShape = cute::Shape<cute::_8, cute::_1, cute::_1>;

using CollectiveEpilogue = typename cutlass::epilogue::collective::CollectiveBuilder<
    cutlass::arch::Sm100, cutlass::arch::OpClassTensorOp,
    TileShape, ClusterShape,
    cutlass::epilogue::collective::EpilogueTileAuto,
    Acc, Acc,
    ElemCD, cutlass::layout::RowMajor, 128 / cutlass::sizeof_bits<ElemCD>::value,
    ElemCD, cutlass::layout::RowMajor, 128 / cutlass::sizeof_bits<ElemCD>::value,
    cutlass::epilogue::collective::EpilogueScheduleAuto
  >::CollectiveOp;

using CollectiveMainloop = typename cutlass::gemm::collective::CollectiveBuilder<
    cutlass::arch::Sm100, cutlass::arch::OpClassTensorOp,
    ElemA, cutlass::layout::RowMajor, 128 / cutlass::sizeof_bits<ElemA>::value,
    ElemB, cutlass::layout::ColumnMajor, 128 / cutlass::sizeof_bits<ElemB>::value,
    Acc,
    TileShape, ClusterShape,
    cutlass::gemm::collective::StageCountAutoCarveout<static_cast<int>(sizeof(typename CollectiveEpilogue::SharedStorage))>,
    cutlass::gemm::collective::KernelScheduleAuto
  >::CollectiveOp;

using GemmKernel = cutlass::gemm::kernel::GemmUniversal<
    cute::Shape<int,int,int,int>,
    CollectiveMainloop,
    CollectiveEpilogue
>;
using Gemm = cutlass::gemm::device::GemmUniversalAdapter<GemmKernel>;

// Force the device kernel symbol into the cubin without needing a host main.
auto* _anchor = &cutlass::device_kernel<GemmKernel>;


// ===== COMPILED SASS (sm_100a) =====

	.target	sm_100a

	.elftype	@"ET_EXEC"


//--------------------- .note.nv.tkinfo           --------------------------
	.section	.note.nv.tkinfo,"",@"SHT_NOTE"
	.sectionflags	@"SHF_NOTE_NV_TKINFO"
	.tkinfo
        /*0018*/ 	.word	0x00000002
        /*0030*/ 	.string	""
        /*0030*/ 	.string	"ptxas"
        /*0030*/ 	.string	"Cuda compilation tools, release 13.0, V13.0.88"
        /*0030*/ 	.string	"Build cuda_13.0.r13.0/compiler.36424714_0"
        /*0030*/ 	.string	"-arch sm_100a -m 64 "



//--------------------- .note.nv.cuinfo           --------------------------
	.section	.note.nv.cuinfo,"",@"SHT_NOTE"
	.sectionflags	@"SHF_NOTE_NV_CUINFO"
        /*0018*/ 	.short	0x0002
        /*001a*/ 	.short	0x0064
        /*001c*/ 	.short	0x0082
	.zero		2


//--------------------- .nv.info                  --------------------------
	.section	.nv.info,"",@"SHT_CUDA_INFO"
	.align	4


	//----- nvinfo : EIATTR_REGCOUNT
	.align		4
        /*0000*/ 	.byte	0x04, 0x2f
        /*0002*/ 	.short	(.L_19 - .L_18)
	.align		4
.L_18:
        /*0004*/ 	.word	index@(_ZN7cutlass13device_kernelINS_4gemm6kernel13GemmUniversalIN4cute5tupleIJiiiiEEENS1_10collective13CollectiveMmaINS1_35MainloopSm100TmaUmmaWarpSpecializedILi4ELi2ELi4ENS5_IJNS4_1CILi8EEENSA_ILi1EEESC_EEEEENS5_IJNSA_ILi256EEENSA_ILi128EEENSA_ILi64EEEEEENS_10tfloat32_tENS5_IJlSC_lEEESJ_SK_NS4_8TiledMMAINS4_8MMA_AtomIJNS4_23SM100_MMA_TF32_2x1SM_SSISJ_SJ_fLi256ELi128ELNS4_4UMMA5MajorE0ELSP_0ELNSO_7ScaleInE0ELSQ_0EEEEEENS4_6LayoutINS5_IJSC_SC_SC_EEENS5_IJNSA_ILi0EEESV_SV_EEEEENS5_IJNS4_10UnderscoreESY_SY_EEEEENS4_18SM100_TMA_2SM_LOADENS4_14ComposedLayoutINS4_7SwizzleILi3ELi4ELi3EEENS4_18smem_ptr_flag_bitsILi32EEENST_INS5_IJSB_NSA_ILi32EEEEEENS5_IJS17_SC_EEEEEEEvNS4_8identityENS4_28SM100_TMA_2SM_LOAD_MULTICASTES1B_vS1C_EENS_8epilogue10collective18CollectiveEpilogueINS1F_23Sm100TmaWarpSpecializedILi4ELi2ELi16ELb1ELb0EEEJNS5_IJSG_SG_SH_EEENS5_IJNST_ISG_SC_EENST_INSA_ILi16EEESC_EEEEESJ_SK_SJ_SK_NS1F_6fusion15FusionCallbacksIS1J_NS1P_17LinearCombinationISJ_fSJ_fLNS_15FloatRoundStyleE2EEES1K_S1O_JEEENS4_5SM1004TMEM4LOAD26SM100_TMEM_LOAD_32dp32b16xENS4_13SM90_TMA_LOADENS12_INS13_ILi2ELi4ELi3EEES16_NST_INS5_IJSB_S1M_EEENS5_IJS1M_SC_EEEEEEENS4_39AutoVectorizingCopyWithAssumedAlignmentILi128EEENS4_14SM90_TMA_STOREES24_S26_S26_EEEvvEEEEvNT_6ParamsE)
        /*0008*/ 	.word	0x0000004f


	//----- nvinfo : EIATTR_FRAME_SIZE
	.align		4
.L_19:
        /*000c*/ 	.byte	0x04, 0x11
        /*000e*/ 	.short	(.L_21 - .L_20)
	.align		4
.L_20:
        /*0010*/ 	.word	index@($__internal_2_$__cuda_sm10x_tcgen05_guardrail_trap_unallocated_columns_being_dealloced)
        /*0014*/ 	.word	0x00000000


	//----- nvinfo : EIATTR_FRAME_SIZE
	.align		4
.L_21:
        /*0018*/ 	.byte	0x04, 0x11
        /*001a*/ 	.short	(.L_23 - .L_22)
	.align		4
.L_22:
        /*001c*/ 	.word	index@($__internal_1_$__cuda_sm10x_tcgen05_guardrail_trap_phase_invalid_during_alloc)
        /*0020*/ 	.word	0x00000000


	//----- nvinfo : EIATTR_FRAME_SIZE
	.align		4
.L_23:
        /*0024*/ 	.byte	0x04, 0x11
        /*0026*/ 	.short	(.L_25 - .L_24)
	.align		4
.L_24:
        /*0028*/ 	.word	index@($__internal_0_$__cuda_sm10x_tcgen05_guardrail_trap_col_being_dealloced_not_returned_by_alloc)
        /*002c*/ 	.word	0x00000000


	//----- nvinfo : EIATTR_FRAME_SIZE
	.align		4
.L_25:
        /*0030*/ 	.byte	0x04, 0x11
        /*0032*/ 	.short	(.L_27 - .L_26)
	.align		4
.L_26:
        /*0034*/ 	.word	index@(_ZN7cutlass13device_kernelINS_4gemm6kernel13GemmUniversalIN4cute5tupleIJiiiiEEENS1_10collective13CollectiveMmaINS1_35MainloopSm100TmaUmmaWarpSpecializedILi4ELi2ELi4ENS5_IJNS4_1CILi8EEENSA_ILi1EEESC_EEEEENS5_IJNSA_ILi256EEENSA_ILi128EEENSA_ILi64EEEEEENS_10tfloat32_tENS5_IJlSC_lEEESJ_SK_NS4_8TiledMMAINS4_8MMA_AtomIJNS4_23SM100_MMA_TF32_2x1SM_SSISJ_SJ_fLi256ELi128ELNS4_4UMMA5MajorE0ELSP_0ELNSO_7ScaleInE0ELSQ_0EEEEEENS4_6LayoutINS5_IJSC_SC_SC_EEENS5_IJNSA_ILi0EEESV_SV_EEEEENS5_IJNS4_10UnderscoreESY_SY_EEEEENS4_18SM100_TMA_2SM_LOADENS4_14ComposedLayoutINS4_7SwizzleILi3ELi4ELi3EEENS4_18smem_ptr_flag_bitsILi32EEENST_INS5_IJSB_NSA_ILi32EEEEEENS5_IJS17_SC_EEEEEEEvNS4_8identityENS4_28SM100_TMA_2SM_LOAD_MULTICASTES1B_vS1C_EENS_8epilogue10collective18CollectiveEpilogueINS1F_23Sm100TmaWarpSpecializedILi4ELi2ELi16ELb1ELb0EEEJNS5_IJSG_SG_SH_EEENS5_IJNST_ISG_SC_EENST_INSA_ILi16EEESC_EEEEESJ_SK_SJ_SK_NS1F_6fusion15FusionCallbacksIS1J_NS1P_17LinearCombinationISJ_fSJ_fLNS_15FloatRoundStyleE2EEES1K_S1O_JEEENS4_5SM1004TMEM4LOAD26SM100_TMEM_LOAD_32dp32b16xENS4_13SM90_TMA_LOADENS12_INS13_ILi2ELi4ELi3EEES16_NST_INS5_IJSB_S1M_EEENS5_IJS1M_SC_EEEEEEENS4_39AutoVectorizingCopyWithAssumedAlignmentILi128EEENS4_14SM90_TMA_STOREES24_S26_S26_EEEvvEEEEvNT_6ParamsE)
        /*0038*/ 	.word	0x00000000


	//----- nvinfo : EIATTR_MIN_STACK_SIZE
	.align		4
.L_27:
        /*003c*/ 	.byte	0x04, 0x12
        /*003e*/ 	.short	(.L_29 - .L_28)
	.align		4
.L_28:
        /*0040*/ 	.word	index@(_ZN7cutlass13device_kernelINS_4gemm6kernel13GemmUniversalIN4cute5tupleIJiiiiEEENS1_10collective13CollectiveMmaINS1_35MainloopSm100TmaUmmaWarpSpecializedILi4ELi2ELi4ENS5_IJNS4_1CILi8EEENSA_ILi1EEESC_EEEEENS5_IJNSA_ILi256EEENSA_ILi128EEENSA_ILi64EEEEEENS_10tfloat32_tENS5_IJlSC_lEEESJ_SK_NS4_8TiledMMAINS4_8MMA_AtomIJNS4_23SM100_MMA_TF32_2x1SM_SSISJ_SJ_fLi256ELi128ELNS4_4UMMA5MajorE0ELSP_0ELNSO_7ScaleInE0ELSQ_0EEEEEENS4_6LayoutINS5_IJSC_SC_SC_EEENS5_IJNSA_ILi0EEESV_SV_EEEEENS5_IJNS4_10UnderscoreESY_SY_EEEEENS4_18SM100_TMA_2SM_LOADENS4_14ComposedLayoutINS4_7SwizzleILi3ELi4ELi3EEENS4_18smem_ptr_flag_bitsILi32EEENST_INS5_IJSB_NSA_ILi32EEEEEENS5_IJS17_SC_EEEEEEEvNS4_8identityENS4_28SM100_TMA_2SM_LOAD_MULTICASTES1B_vS1C_EENS_8epilogue10collective18CollectiveEpilogueINS1F_23Sm100TmaWarpSpecializedILi4ELi2ELi16ELb1ELb0EEEJNS5_IJSG_SG_SH_EEENS5_IJNST_ISG_SC_EENST_INSA_ILi16EEESC_EEEEESJ_SK_SJ_SK_NS1F_6fusion15FusionCallbacksIS1J_NS1P_17LinearCombinationISJ_fSJ_fLNS_15FloatRoundStyleE2EEES1K_S1O_JEEENS4_5SM1004TMEM4LOAD26SM100_TMEM_LOAD_32dp32b16xENS4_13SM90_TMA_LOADENS12_INS13_ILi2ELi4ELi3EEES16_NST_INS5_IJSB_S1M_EEENS5_IJS1M_SC_EEEEEEENS4_39AutoVectorizingCopyWithAssumedAlignmentILi128EEENS4_14SM90_TMA_STOREES24_S26_S26_EEEvvEEEEvNT_6ParamsE)
        /*0044*/ 	.word	0x00000000
.L_29:


//--------------------- .nv.compat                --------------------------
	.section	.nv.compat,"",@"SHT_CUDA_COMPAT_INFO"
	.align	4
        /*0000*/ 	.byte	0x02, 0x09, 0x01, 0x00, 0x02, 0x02, 0x02, 0x00, 0x02, 0x05, 0x05, 0x00, 0x03, 0x07, 0x01, 0x01
        /*0010*/ 	.byte	0x02, 0x03, 0x01, 0x00, 0x02, 0x06, 0x01, 0x00, 0x04, 0x0b, 0x08, 0x00, 0x09, 0x00, 0x00, 0x00
        /*0020*/ 	.byte	0x00, 0x00, 0x00, 0x00


//--------------------- .nv.info._ZN7cutlass13device_kernelINS_4gemm6kernel13GemmUniversalIN4cute5tupleIJiiiiEEENS1_10collective13CollectiveMmaINS1_35MainloopSm100TmaUmmaWarpSpecializedILi4ELi2ELi4ENS5_IJNS4_1CILi8EEENSA_ILi1EEESC_EEEEENS5_IJNSA_ILi256EEENSA_ILi128EEENSA_ILi64EEEEEENS_10tfloat32_tENS5_IJlSC_lEEESJ_SK_NS4_8TiledMMAINS4_8MMA_AtomIJNS4_23SM100_MMA_TF32_2x1SM_SSISJ_SJ_fLi256ELi128ELNS4_4UMMA5MajorE0ELSP_0ELNSO_7ScaleInE0ELSQ_0EEEEEENS4_6LayoutINS5_IJSC_SC_SC_EEENS5_IJNSA_ILi0EEESV_SV_EEEEENS5_IJNS4_10UnderscoreESY_SY_EEEEENS4_18SM100_TMA_2SM_LOADENS4_14ComposedLayoutINS4_7SwizzleILi3ELi4ELi3EEENS4_18smem_ptr_flag_bitsILi32EEENST_INS5_IJSB_NSA_ILi32EEEEEENS5_IJS17_SC_EEEEEEEvNS4_8identityENS4_28SM100_TMA_2SM_LOAD_MULTICASTES1B_vS1C_EENS_8epilogue10collective18CollectiveEpilogueINS1F_23Sm100TmaWarpSpecializedILi4ELi2ELi16ELb1ELb0EEEJNS5_IJSG_SG_SH_EEENS5_IJNST_ISG_SC_EENST_INSA_ILi16EEESC_EEEEESJ_SK_SJ_SK_NS1F_6fusion15FusionCallbacksIS1J_NS1P_17LinearCombinationISJ_fSJ_fLNS_15FloatRoundStyleE2EEES1K_S1O_JEEENS4_5SM1004TMEM4LOAD26SM100_TMEM_LOAD_32dp32b16xENS4_13SM90_TMA_LOADENS12_INS13_ILi2ELi4ELi3EEES16_NST_INS5_IJSB_S1M_EEENS5_IJS1M_SC_EEEEEEENS4_39AutoVectorizingCopyWithAssumedAlignmentILi128EEENS4_14SM90_TMA_STOREES24_S26_S26_EEEvvEEEEvNT_6ParamsE --------------------------
	.section	.nv.info._ZN7cutlass13device_kernelINS_4gemm6kernel13GemmUniversalIN4cute5tupleIJiiiiEEENS1_10collective13CollectiveMmaINS1_35MainloopSm100TmaUmmaWarpSpecializedILi4ELi2ELi4ENS5_IJNS4_1CILi8EEENSA_ILi1EEESC_EEEEENS5_IJNSA_ILi256EEENSA_ILi128EEENSA_ILi64EEEEEENS_10tfloat32_tENS5_IJlSC_lEEESJ_SK_NS4_8TiledMMAINS4_8MMA_AtomIJNS4_23SM100_MMA_TF32_2x1SM_SSISJ_SJ_fLi256ELi128ELNS4_4UMMA5MajorE0ELSP_0ELNSO_7ScaleInE0ELSQ_0EEEEEENS4_6LayoutINS5_IJSC_SC_SC_EEENS5_IJNSA_ILi0EEESV_SV_EEEEENS5_IJNS4_10UnderscoreESY_SY_EEEEENS4_18SM100_TMA_2SM_LOADENS4_14ComposedLayoutINS4_7SwizzleILi3ELi4ELi3EEENS4_18smem_ptr_flag_bitsILi32EEENST_INS5_IJSB_NSA_ILi32EEEEEENS5_IJS17_SC_EEEEEEEvNS4_8identityENS4_28SM100_TMA_2SM_LOAD_MULTICASTES1B_vS1C_EENS_8epilogue10collective18CollectiveEpilogueINS1F_23Sm100TmaWarpSpecializedILi4ELi2ELi16ELb1ELb0EEEJNS5_IJSG_SG_SH_EEENS5_IJNST_ISG_SC_EENST_INSA_ILi16EEESC_EEEEESJ_SK_SJ_SK_NS1F_6fusion15FusionCallbacksIS1J_NS1P_17LinearCombinationISJ_fSJ_fLNS_15FloatRoundStyleE2EEES1K_S1O_JEEENS4_5SM1004TMEM4LOAD26SM100_TMEM_LOAD_32dp32b16xENS4_13SM90_TMA_LOADENS12_INS13_ILi2ELi4ELi3EEES16_NST_INS5_IJSB_S1M_EEENS5_IJS1M_SC_EEEEEEENS4_39AutoVectorizingCopyWithAssumedAlignmentILi128EEENS4_14SM90_TMA_STOREES24_S26_S26_EEEvvEEEEvNT_6ParamsE,"",@"SHT_CUDA_INFO"
	.sectionflags	@""
	.align	4


	//----- nvinfo : EIATTR_CUDA_API_VERSION
	.align		4
        /*0000*/ 	.byte	0x04, 0x37
        /*0002*/ 	.short	(.L_31 - .L_30)
.L_30:
        /*0004*/ 	.word	0x00000082


	//----- nvinfo : EIATTR_KPARAM_INFO
	.align		4
.L_31:
        /*0008*/ 	.byte	0x04, 0x17
        /*000a*/ 	.short	(.L_33 - .L_32)
.L_32:
        /*000c*/ 	.word	0x00000000
        /*0010*/ 	.short	0x0000
        /*0012*/ 	.short	0x0000
        /*0014*/ 	.byte	0x00, 0xf0, 0x01, 0x20


	//----- nvinfo : EIATTR_AT_ENTRY_FRAGMENTS
	.align		4
.L_33:
        /*0018*/ 	.byte	0x04, 0x4f
        /*001a*/ 	.short	(.L_35 - .L_34)


	//   ....[0]....
.L_34:
        /*001c*/ 	.word	0x00000007


	//----- nvinfo : EIATTR_RESERVED_SMEM_USED
	.align		4
.L_35:
        /*0020*/ 	.byte	0x01, 0x41
	.zero		2


	//----- nvinfo : EIATTR_SPARSE_MMA_MASK
	.align		4
        /*0024*/ 	.byte	0x03, 0x50
        /*0026*/ 	.short	0x0000


	//----- nvinfo : EIATTR_TCGEN05_2CTA_USED
	.align		4
        /*0028*/ 	.byte	0x01, 0x52
	.zero		2


	//----- nvinfo : EIATTR_MAXREG_COUNT
	.align		4
        /*002c*/ 	.byte	0x03, 0x1b
        /*002e*/ 	.short	0x00ff


	//----- nvinfo : EIATTR_NUM_BARRIERS
	.align		4
        /*0030*/ 	.byte	0x02, 0x4c
        /*0032*/ 	.byte	0x07
	.zero		1


	//----- nvinfo : EIATTR_EXTERNS
	.align		4
        /*0034*/ 	.byte	0x04, 0x0f
        /*0036*/ 	.short	(.L_37 - .L_36)


	//   ....[0]....
	.align		4
.L_36:
        /*0038*/ 	.word	index@(__assertfail)


	//----- nvinfo : EIATTR_MERCURY_ISA_VERSION
	.align		4
.L_37:
        /*003c*/ 	.byte	0x03, 0x5f
        /*003e*/ 	.short	0x0101


	//----- nvinfo : EIATTR_INT_WARP_WIDE_INSTR_OFFSETS
	.align		4
        /*0040*/ 	.byte	0x04, 0x31
        /*0042*/ 	.short	(.L_39 - .L_38)


	//   ....[0]....
.L_38:
        /*0044*/ 	.word	0x00000d70


	//   ....[1]....
        /*0048*/ 	.word	0x00000e10


	//   ....[2]....
        /*004c*/ 	.word	0x00004710


	//   ....[3]....
        /*0050*/ 	.word	0x00004740


	//   ....[4]....
        /*0054*/ 	.word	0x00004760


	//   ....[5]....
        /*0058*/ 	.word	0x00005310


	//   ....[6]....
        /*005c*/ 	.word	0x00005370


	//   ....[7]....
        /*0060*/ 	.word	0x00005470


	//   ....[8]....
        /*0064*/ 	.word	0x000054f0


	//   ....[9]....
        /*0068*/ 	.word	0x000055e0


	//   ....[10]....
        /*006c*/ 	.word	0x00005660


	//   ....[11]....
        /*0070*/ 	.word	0x00005760


	//   ....[12]....
        /*0074*/ 	.word	0x000057f0


	//   ....[13]....
        /*0078*/ 	.word	0x000058f0


	//   ....[14]....
        /*007c*/ 	.word	0x00005970


	//   ....[15]....
        /*0080*/ 	.word	0x00005a70


	//   ....[16]....
        /*0084*/ 	.word	0x00005af0


	//   ....[17]....
        /*0088*/ 	.word	0x00005bf0


	//   ....[18]....
        /*008c*/ 	.word	0x00005c80


	//   ....[19]....
        /*0090*/ 	.word	0x00005d80


	//   ....[20]....
        /*0094*/ 	.word	0x00005e10


	//----- nvinfo : EIATTR_COOP_GROUP_MASK_REGIDS
	.align		4
.L_39:
        /*0098*/ 	.byte	0x04, 0x29
        /*009a*/ 	.short	(.L_41 - .L_40)


	//   ....[0]....
.L_40:
        /*009c*/ 	.word	0xffffffff


	//   ....[1]....
        /*00a0*/ 	.word	0xffffffff


	//   ....[2]....
        /*00a4*/ 	.word	0xffffffff


	//   ....[3]....
        /*00a8*/ 	.word	0xffffffff


	//   ....[4]....
        /*00ac*/ 	.word	0xffffffff


	//   ....[5]....
        /*00b0*/ 	.word	0xffffffff


	//   ....[6]....
        /*00b4*/ 	.word	0xffffffff


	//   ....[7]....
        /*00b8*/ 	.word	0xffffffff


	//   ....[8]....
        /*00bc*/ 	.word	0xffffffff


	//   ....[9]....
        /*00c0*/ 	.word	0xffffffff


	//   ....[10]....
        /*00c4*/ 	.word	0xffffffff


	//   ....[11]....
        /*00c8*/ 	.word	0xffffffff


	//   ....[12]....
        /*00cc*/ 	.word	0xffffffff


	//   ....[13]....
        /*00d0*/ 	.word	0xffffffff


	//----- nvinfo : EIATTR_COOP_GROUP_INSTR_OFFSETS
	.align		4
.L_41:
        /*00d4*/ 	.byte	0x04, 0x28
        /*00d6*/ 	.short	(.L_43 - .L_42)


	//   ....[0]....
.L_42:
        /*00d8*/ 	.word	0x000000b0


	//   ....[1]....
        /*00dc*/ 	.word	0x00000520


	//   ....[2]....
        /*00e0*/ 	.word	0x000006e0


	//   ....[3]....
        /*00e4*/ 	.word	0x00000870


	//   ....[4]....
        /*00e8*/ 	.word	0x00000960


	//   ....[5]....
        /*00ec*/ 	.word	0x00000ac0


	//   ....[6]....
        /*00f0*/ 	.word	0x00000c50


	//   ....[7]....
        /*00f4*/ 	.word	0x00000e90


	//   ....[8]....
        /*00f8*/ 	.word	0x00002470


	//   ....[9]....
        /*00fc*/ 	.word	0x00003330


	//   ....[10]....
        /*0100*/ 	.word	0x00003800


	//   ....[11]....
        /*0104*/ 	.word	0x00003830


	//   ....[12]....
        /*0108*/ 	.word	0x00004610


	//   ....[13]....
        /*010c*/ 	.word	0x00004820


	//----- nvinfo : EIATTR_VRC_CTA_INIT_COUNT
	.align		4
.L_43:
        /*0110*/ 	.byte	0x02, 0x4a
        /*0112*/ 	.byte	0x80
	.zero		1


	//----- nvinfo : EIATTR_SYSCALL_OFFSETS
	.align		4
        /*0114*/ 	.byte	0x04, 0x46
        /*0116*/ 	.short	(.L_45 - .L_44)


	//   ....[0]....
.L_44:
        /*0118*/ 	.word	0x00006ab0


	//   ....[1]....
        /*011c*/ 	.word	0x00006ba0


	//   ....[2]....
        /*0120*/ 	.word	0x00007360


	//   ....[3]....
        /*0124*/ 	.word	0x00007ce0


	//   ....[4]....
        /*0128*/ 	.word	0x00008630


	//   ....[5]....
        /*012c*/ 	.word	0x00008fd0


	//   ....[6]....
        /*0130*/ 	.word	0x00009970


	//   ....[7]....
        /*0134*/ 	.word	0x0000a340


	//   ....[8]....
        /*0138*/ 	.word	0x0000ace0


	//   ....[9]....
        /*013c*/ 	.word	0x0000b630


	//----- nvinfo : EIATTR_MBARRIER_INSTR_OFFSETS
	.align		4
.L_45:
        /*0140*/ 	.byte	0x04, 0x39
        /*0142*/ 	.short	(.L_47 - .L_46)


	//   ....[0]....
.L_46:
        /*0144*/ 	.word	0x00000650
        /*0148*/ 	.word	0x000000ff
        /*014c*/ 	.word	0x00000000
        /*0150*/ 	.short	0x0100
        /*0152*/ 	.byte	0x04
	.zero		1


	//   ....[1]....
        /*0154*/ 	.word	0x00000660
        /*0158*/ 	.word	0x000000ff
        /*015c*/ 	.word	0x00000020
        /*0160*/ 	.short	0x0100
        /*0162*/ 	.byte	0x04
	.zero		1


	//   ....[2]....
        /*0164*/ 	.word	0x00000670
        /*0168*/ 	.word	0x000000ff
        /*016c*/ 	.word	0x00000008
        /*0170*/ 	.short	0x0100
        /*0172*/ 	.byte	0x04
	.zero		1


	//   ....[3]....
        /*0174*/ 	.word	0x00000680
        /*0178*/ 	.word	0x000000ff
        /*017c*/ 	.word	0x00000028
        /*0180*/ 	.short	0x0100
        /*0182*/ 	.byte	0x04
	.zero		1


	//   ....[4]....
        /*0184*/ 	.word	0x00000690
        /*0188*/ 	.word	0x000000ff
        /*018c*/ 	.word	0x00000010
        /*0190*/ 	.short	0x0100
        /*0192*/ 	.byte	0x04
	.zero		1


	//   ....[5]....
        /*0194*/ 	.word	0x000006a0
        /*0198*/ 	.word	0x000000ff
        /*019c*/ 	.word	0x00000030
        /*01a0*/ 	.short	0x0100
        /*01a2*/ 	.byte	0x04
	.zero		1


	//   ....[6]....
        /*01a4*/ 	.word	0x000006b0
        /*01a8*/ 	.word	0x000000ff
        /*01ac*/ 	.word	0x00000018
        /*01b0*/ 	.short	0x0100
        /*01b2*/ 	.byte	0x04
	.zero		1


	//   ....[7]....
        /*01b4*/ 	.word	0x000006c0
        /*01b8*/ 	.word	0x000000ff
        /*01bc*/ 	.word	0x00000038
        /*01c0*/ 	.short	0x0100
        /*01c2*/ 	.byte	0x04
	.zero		1


	//   ....[8]....
        /*01c4*/ 	.word	0x000007e0
        /*01c8*/ 	.word	0x000000ff
        /*01cc*/ 	.word	0x00000040
        /*01d0*/ 	.short	0x0100
        /*01d2*/ 	.byte	0x04
	.zero		1


	//   ....[9]....
        /*01d4*/ 	.word	0x000007f0
        /*01d8*/ 	.word	0x000000ff
        /*01dc*/ 	.word	0x00000060
        /*01e0*/ 	.short	0x0100
        /*01e2*/ 	.byte	0x04
	.zero		1


	//   ....[10]....
        /*01e4*/ 	.word	0x00000800
        /*01e8*/ 	.word	0x000000ff
        /*01ec*/ 	.word	0x00000048
        /*01f0*/ 	.short	0x0100
        /*01f2*/ 	.byte	0x04
	.zero		1


	//   ....[11]....
        /*01f4*/ 	.word	0x00000810
        /*01f8*/ 	.word	0x000000ff
        /*01fc*/ 	.word	0x00000068
        /*0200*/ 	.short	0x0100
        /*0202*/ 	.byte	0x04
	.zero		1


	//   ....[12]....
        /*0204*/ 	.word	0x00000820
        /*0208*/ 	.word	0x000000ff
        /*020c*/ 	.word	0x00000050
        /*0210*/ 	.short	0x0100
        /*0212*/ 	.byte	0x04
	.zero		1


	//   ....[13]....
        /*0214*/ 	.word	0x00000830
        /*0218*/ 	.word	0x000000ff
        /*021c*/ 	.word	0x00000070
        /*0220*/ 	.short	0x0100
        /*0222*/ 	.byte	0x04
	.zero		1


	//   ....[14]....
        /*0224*/ 	.word	0x00000840
        /*0228*/ 	.word	0x000000ff
        /*022c*/ 	.word	0x00000058
        /*0230*/ 	.short	0x0100
        /*0232*/ 	.byte	0x04
	.zero		1


	//   ....[15]....
        /*0234*/ 	.word	0x00000850
        /*0238*/ 	.word	0x000000ff
        /*023c*/ 	.word	0x00000078
        /*0240*/ 	.short	0x0100
        /*0242*/ 	.byte	0x04
	.zero		1


	//   ....[16]....
        /*0244*/ 	.word	0x00000930
        /*0248*/ 	.word	0x000000ff
        /*024c*/ 	.word	0x00000080
        /*0250*/ 	.short	0x0100
        /*0252*/ 	.byte	0x06
	.zero		1


	//   ....[17]....
        /*0254*/ 	.word	0x00000940
        /*0258*/ 	.word	0x000000ff
        /*025c*/ 	.word	0x00000088
        /*0260*/ 	.short	0x0100
        /*0262*/ 	.byte	0x06
	.zero		1


	//   ....[18]....
        /*0264*/ 	.word	0x00000a70
        /*0268*/ 	.word	0x000000ff
        /*026c*/ 	.word	0x00000090
        /*0270*/ 	.short	0x0100
        /*0272*/ 	.byte	0x06
	.zero		1


	//   ....[19]....
        /*0274*/ 	.word	0x00000a80
        /*0278*/ 	.word	0x000000ff
        /*027c*/ 	.word	0x000000a0
        /*0280*/ 	.short	0x0100
        /*0282*/ 	.byte	0x06
	.zero		1


	//   ....[20]....
        /*0284*/ 	.word	0x00000a90
        /*0288*/ 	.word	0x000000ff
        /*028c*/ 	.word	0x00000098
        /*0290*/ 	.short	0x0100
        /*0292*/ 	.byte	0x06
	.zero		1


	//   ....[21]....
        /*0294*/ 	.word	0x00000aa0
        /*0298*/ 	.word	0x000000ff
        /*029c*/ 	.word	0x000000a8
        /*02a0*/ 	.short	0x0100
        /*02a2*/ 	.byte	0x06
	.zero		1


	//   ....[22]....
        /*02a4*/ 	.word	0x00000bc0
        /*02a8*/ 	.word	0x000000ff
        /*02ac*/ 	.word	0x000000b0
        /*02b0*/ 	.short	0x0100
        /*02b2*/ 	.byte	0x04
	.zero		1


	//   ....[23]....
        /*02b4*/ 	.word	0x00000bd0
        /*02b8*/ 	.word	0x000000ff
        /*02bc*/ 	.word	0x000000d0
        /*02c0*/ 	.short	0x0100
        /*02c2*/ 	.byte	0x04
	.zero		1


	//   ....[24]....
        /*02c4*/ 	.word	0x00000be0
        /*02c8*/ 	.word	0x000000ff
        /*02cc*/ 	.word	0x000000b8
        /*02d0*/ 	.short	0x0100
        /*02d2*/ 	.byte	0x04
	.zero		1


	//   ....[25]....
        /*02d4*/ 	.word	0x00000bf0
        /*02d8*/ 	.word	0x000000ff
        /*02dc*/ 	.word	0x000000d8
        /*02e0*/ 	.short	0x0100
        /*02e2*/ 	.byte	0x04
	.zero		1


	//   ....[26]....
        /*02e4*/ 	.word	0x00000c00
        /*02e8*/ 	.word	0x000000ff
        /*02ec*/ 	.word	0x000000c0
        /*02f0*/ 	.short	0x0100
        /*02f2*/ 	.byte	0x04
	.zero		1


	//   ....[27]....
        /*02f4*/ 	.word	0x00000c10
        /*02f8*/ 	.word	0x000000ff
        /*02fc*/ 	.word	0x000000e0
        /*0300*/ 	.short	0x0100
        /*0302*/ 	.byte	0x04
	.zero		1


	//   ....[28]....
        /*0304*/ 	.word	0x00000c20
        /*0308*/ 	.word	0x000000ff
        /*030c*/ 	.word	0x000000c8
        /*0310*/ 	.short	0x0100
        /*0312*/ 	.byte	0x04
	.zero		1


	//   ....[29]....
        /*0314*/ 	.word	0x00000c30
        /*0318*/ 	.word	0x000000ff
        /*031c*/ 	.word	0x000000e8
        /*0320*/ 	.short	0x0100
        /*0322*/ 	.byte	0x04
	.zero		1


	//   ....[30]....
        /*0324*/ 	.word	0x00000d20
        /*0328*/ 	.word	0x000000ff
        /*032c*/ 	.word	0x000000f0
        /*0330*/ 	.short	0x0100
        /*0332*/ 	.byte	0x04
	.zero		1


	//   ....[31]....
        /*0334*/ 	.word	0x00000d30
        /*0338*/ 	.word	0x000000ff
        /*033c*/ 	.word	0x00000100
        /*0340*/ 	.short	0x0100
        /*0342*/ 	.byte	0x04
	.zero		1


	//   ....[32]....
        /*0344*/ 	.word	0x00000d40
        /*0348*/ 	.word	0x000000ff
        /*034c*/ 	.word	0x000000f8
        /*0350*/ 	.short	0x0100
        /*0352*/ 	.byte	0x04
	.zero		1


	//   ....[33]....
        /*0354*/ 	.word	0x00000d50
        /*0358*/ 	.word	0x000000ff
        /*035c*/ 	.word	0x00000108
        /*0360*/ 	.short	0x0100
        /*0362*/ 	.byte	0x04
	.zero		1


	//   ....[34]....
        /*0364*/ 	.word	0x00000e50
        /*0368*/ 	.word	0x000000ff
        /*036c*/ 	.word	0x00000110
        /*0370*/ 	.short	0x0100
        /*0372*/ 	.byte	0x06
	.zero		1


	//   ....[35]....
        /*0374*/ 	.word	0x00001ac0
        /*0378*/ 	.word	0x00000000
        /*037c*/ 	.word	0x00000100
        /*0380*/ 	.short	0x010a
        /*0382*/ 	.byte	0xff
	.zero		1


	//   ....[36]....
        /*0384*/ 	.word	0x00001af0
        /*0388*/ 	.word	0x00000000
        /*038c*/ 	.word	0x000000f0
        /*0390*/ 	.short	0x0101
        /*0392*/ 	.byte	0xff
	.zero		1


	//   ....[37]....
        /*0394*/ 	.word	0x00001bb0
        /*0398*/ 	.word	0x000000ff
        /*039c*/ 	.word	0x00000020
        /*03a0*/ 	.short	0x010a
        /*03a2*/ 	.byte	0x04
	.zero		1


	//   ....[38]....
        /*03a4*/ 	.word	0x00001c80
        /*03a8*/ 	.word	0x000000ff
        /*03ac*/ 	.word	0x00000020
        /*03b0*/ 	.short	0x010a
        /*03b2*/ 	.byte	0x21
	.zero		1


	//   ....[39]....
        /*03b4*/ 	.word	0x00001e30
        /*03b8*/ 	.word	0x000000ff
        /*03bc*/ 	.word	0x00000020
        /*03c0*/ 	.short	0x010a
        /*03c2*/ 	.byte	0x05
	.zero		1


	//   ....[40]....
        /*03c4*/ 	.word	0x00002010
        /*03c8*/ 	.word	0x000000ff
        /*03cc*/ 	.word	0x00000088
        /*03d0*/ 	.short	0x0101
        /*03d2*/ 	.byte	0x0e
	.zero		1


	//   ....[41]....
        /*03d4*/ 	.word	0x00002030
        /*03d8*/ 	.word	0x000000ff
        /*03dc*/ 	.word	0x00000020
        /*03e0*/ 	.short	0x010a
        /*03e2*/ 	.byte	0x04
	.zero		1


	//   ....[42]....
        /*03e4*/ 	.word	0x000020b0
        /*03e8*/ 	.word	0x000000ff
        /*03ec*/ 	.word	0x00000020
        /*03f0*/ 	.short	0x010a
        /*03f2*/ 	.byte	0x07
	.zero		1


	//   ....[43]....
        /*03f4*/ 	.word	0x000021f0
        /*03f8*/ 	.word	0x000000ff
        /*03fc*/ 	.word	0x00000020
        /*0400*/ 	.short	0x010a
        /*0402*/ 	.byte	0x04
	.zero		1


	//   ....[44]....
        /*0404*/ 	.word	0x000024a0
        /*0408*/ 	.word	0x00000003
        /*040c*/ 	.word	0x00000090
        /*0410*/ 	.short	0x010a
        /*0412*/ 	.byte	0xff
	.zero		1


	//   ....[45]....
        /*0414*/ 	.word	0x000025f0
        /*0418*/ 	.word	0x00000000
        /*041c*/ 	.word	0x00000000
        /*0420*/ 	.short	0x0101
        /*0422*/ 	.byte	0xff
	.zero		1


	//   ....[46]....
        /*0424*/ 	.word	0x00002bb0
        /*0428*/ 	.word	0x000000ff
        /*042c*/ 	.word	0x00000000
        /*0430*/ 	.short	0x010a
        /*0432*/ 	.byte	0x04
	.zero		1


	//   ....[47]....
        /*0434*/ 	.word	0x00002c40
        /*0438*/ 	.word	0x000000ff
        /*043c*/ 	.word	0x00000000
        /*0440*/ 	.short	0x010a
        /*0442*/ 	.byte	0x05
	.zero		1


	//   ....[48]....
        /*0444*/ 	.word	0x00002cd0
        /*0448*/ 	.word	0x000000ff
        /*044c*/ 	.word	0x00000000
        /*0450*/ 	.short	0x010a
        /*0452*/ 	.byte	0x05
	.zero		1


	//   ....[49]....
        /*0454*/ 	.word	0x00002d70
        /*0458*/ 	.word	0x00000000
        /*045c*/ 	.word	0x00000000
        /*0460*/ 	.short	0x010a
        /*0462*/ 	.byte	0xff
	.zero		1


	//   ....[50]....
        /*0464*/ 	.word	0x00002e90
        /*0468*/ 	.word	0x00000000
        /*046c*/ 	.word	0x000000f0
        /*0470*/ 	.short	0x010a
        /*0472*/ 	.byte	0xff
	.zero		1


	//   ....[51]....
        /*0474*/ 	.word	0x00002f00
        /*0478*/ 	.word	0x00000000
        /*047c*/ 	.word	0x00000000
        /*0480*/ 	.short	0x0101
        /*0482*/ 	.byte	0xff
	.zero		1


	//   ....[52]....
        /*0484*/ 	.word	0x00002f20
        /*0488*/ 	.word	0x000000ff
        /*048c*/ 	.word	0x000000a0
        /*0490*/ 	.short	0x010a
        /*0492*/ 	.byte	0x04
	.zero		1


	//   ....[53]....
        /*0494*/ 	.word	0x00003040
        /*0498*/ 	.word	0x00000000
        /*049c*/ 	.word	0x00000090
        /*04a0*/ 	.short	0x010a
        /*04a2*/ 	.byte	0xff
	.zero		1


	//   ....[54]....
        /*04a4*/ 	.word	0x00003140
        /*04a8*/ 	.word	0x00000000
        /*04ac*/ 	.word	0x00000000
        /*04b0*/ 	.short	0x0101
        /*04b2*/ 	.byte	0xff
	.zero		1


	//   ....[55]....
        /*04b4*/ 	.word	0x000031d0
        /*04b8*/ 	.word	0x000000ff
        /*04bc*/ 	.word	0x000000a0
        /*04c0*/ 	.short	0x0106
        /*04c2*/ 	.byte	0x04
	.zero		1


	//   ....[56]....
        /*04c4*/ 	.word	0x000031f0
        /*04c8*/ 	.word	0x000000ff
        /*04cc*/ 	.word	0x000000a0
        /*04d0*/ 	.short	0x010a
        /*04d2*/ 	.byte	0x04
	.zero		1


	//   ....[57]....
        /*04d4*/ 	.word	0x00003280
        /*04d8*/ 	.word	0x000000ff
        /*04dc*/ 	.word	0x000000a0
        /*04e0*/ 	.short	0x0106
        /*04e2*/ 	.byte	0x07
	.zero		1


	//   ....[58]....
        /*04e4*/ 	.word	0x000032c0
        /*04e8*/ 	.word	0x00000000
        /*04ec*/ 	.word	0x000000a0
        /*04f0*/ 	.short	0x010a
        /*04f2*/ 	.byte	0xff
	.zero		1


	//   ....[59]....
        /*04f4*/ 	.word	0x00003500
        /*04f8*/ 	.word	0x000000ff
        /*04fc*/ 	.word	0x00000008
        /*0500*/ 	.short	0x010a
        /*0502*/ 	.byte	0x05
	.zero		1


	//   ....[60]....
        /*0504*/ 	.word	0x00003520
        /*0508*/ 	.word	0x000000ff
        /*050c*/ 	.word	0x00000008
        /*0510*/ 	.short	0x010a
        /*0512*/ 	.byte	0x05
	.zero		1


	//   ....[61]....
        /*0514*/ 	.word	0x000036b0
        /*0518*/ 	.word	0x000000ff
        /*051c*/ 	.word	0x00000008
        /*0520*/ 	.short	0x010a
        /*0522*/ 	.byte	0x05
	.zero		1


	//   ....[62]....
        /*0524*/ 	.word	0x000036d0
        /*0528*/ 	.word	0x000000ff
        /*052c*/ 	.word	0x00000008
        /*0530*/ 	.short	0x010a
        /*0532*/ 	.byte	0x05
	.zero		1


	//   ....[63]....
        /*0534*/ 	.word	0x00003790
        /*0538*/ 	.word	0x000000ff
        /*053c*/ 	.word	0x00000000
        /*0540*/ 	.short	0x0101
        /*0542*/ 	.byte	0x04
	.zero		1


	//   ....[64]....
        /*0544*/ 	.word	0x00003b50
        /*0548*/ 	.word	0x00000000
        /*054c*/ 	.word	0x00000090
        /*0550*/ 	.short	0x010a
        /*0552*/ 	.byte	0xff
	.zero		1


	//   ....[65]....
        /*0554*/ 	.word	0x00003c10
        /*0558*/ 	.word	0x00000000
        /*055c*/ 	.word	0x00000000
        /*0560*/ 	.short	0x0101
        /*0562*/ 	.byte	0xff
	.zero		1


	//   ....[66]....
        /*0564*/ 	.word	0x00003cd0
        /*0568*/ 	.word	0x000000ff
        /*056c*/ 	.word	0x00000000
        /*0570*/ 	.short	0x010a
        /*0572*/ 	.byte	0x04
	.zero		1


	//   ....[67]....
        /*0574*/ 	.word	0x00003ce0
        /*0578*/ 	.word	0x000000ff
        /*057c*/ 	.word	0x000000d0
        /*0580*/ 	.short	0x010a
        /*0582*/ 	.byte	0x2e
	.zero		1


	//   ....[68]....
        /*0584*/ 	.word	0x00003d90
        /*0588*/ 	.word	0x000000ff
        /*058c*/ 	.word	0x00000000
        /*0590*/ 	.short	0x010a
        /*0592*/ 	.byte	0x07
	.zero		1


	//   ....[69]....
        /*0594*/ 	.word	0x00003ec0
        /*0598*/ 	.word	0x000000ff
        /*059c*/ 	.word	0x00000000
        /*05a0*/ 	.short	0x010a
        /*05a2*/ 	.byte	0x04
	.zero		1


	//   ....[70]....
        /*05a4*/ 	.word	0x00004300
        /*05a8*/ 	.word	0x000000ff
        /*05ac*/ 	.word	0x00000000
        /*05b0*/ 	.short	0x010a
        /*05b2*/ 	.byte	0x04
	.zero		1


	//   ....[71]....
        /*05b4*/ 	.word	0x00004390
        /*05b8*/ 	.word	0x000000ff
        /*05bc*/ 	.word	0x00000000
        /*05c0*/ 	.short	0x010a
        /*05c2*/ 	.byte	0x05
	.zero		1


	//   ....[72]....
        /*05c4*/ 	.word	0x00004420
        /*05c8*/ 	.word	0x000000ff
        /*05cc*/ 	.word	0x00000000
        /*05d0*/ 	.short	0x010a
        /*05d2*/ 	.byte	0x05
	.zero		1


	//   ....[73]....
        /*05d4*/ 	.word	0x000044c0
        /*05d8*/ 	.word	0x00000000
        /*05dc*/ 	.word	0x00000000
        /*05e0*/ 	.short	0x010a
        /*05e2*/ 	.byte	0xff
	.zero		1


	//   ....[74]....
        /*05e4*/ 	.word	0x00004500
        /*05e8*/ 	.word	0x00000000
        /*05ec*/ 	.word	0x00000000
        /*05f0*/ 	.short	0x010a
        /*05f2*/ 	.byte	0xff
	.zero		1


	//   ....[75]....
        /*05f4*/ 	.word	0x00004570
        /*05f8*/ 	.word	0x000000ff
        /*05fc*/ 	.word	0x00000000
        /*0600*/ 	.short	0x0101
        /*0602*/ 	.byte	0x04
	.zero		1


	//   ....[76]....
        /*0604*/ 	.word	0x000045b0
        /*0608*/ 	.word	0x000000ff
        /*060c*/ 	.word	0x00000110
        /*0610*/ 	.short	0x010a
        /*0612*/ 	.byte	0x29
	.zero		1


	//   ....[77]....
        /*0614*/ 	.word	0x00004600
        /*0618*/ 	.word	0x000000ff
        /*061c*/ 	.word	0x00000000
        /*0620*/ 	.short	0x0101
        /*0622*/ 	.byte	0x04
	.zero		1


	//   ....[78]....
        /*0624*/ 	.word	0x00004ac0
        /*0628*/ 	.word	0x00000008
        /*062c*/ 	.word	0x00000090
        /*0630*/ 	.short	0x010a
        /*0632*/ 	.byte	0xff
	.zero		1


	//   ....[79]....
        /*0634*/ 	.word	0x00004c30
        /*0638*/ 	.word	0x00000000
        /*063c*/ 	.word	0x00000000
        /*0640*/ 	.short	0x0101
        /*0642*/ 	.byte	0xff
	.zero		1


	//   ....[80]....
        /*0644*/ 	.word	0x00005120
        /*0648*/ 	.word	0x000000ff
        /*064c*/ 	.word	0x00000088
        /*0650*/ 	.short	0x010a
        /*0652*/ 	.byte	0x15
	.zero		1


	//   ....[81]....
        /*0654*/ 	.word	0x000052b0
        /*0658*/ 	.word	0x000000ff
        /*065c*/ 	.word	0x00000060
        /*0660*/ 	.short	0x010a
        /*0662*/ 	.byte	0x15
	.zero		1


	//   ....[82]....
        /*0664*/ 	.word	0x00005410
        /*0668*/ 	.word	0x000000ff
        /*066c*/ 	.word	0x00000040
        /*0670*/ 	.short	0x010b
        /*0672*/ 	.byte	0x15
	.zero		1


	//   ....[83]....
        /*0674*/ 	.word	0x00005430
        /*0678*/ 	.word	0x000000ff
        /*067c*/ 	.word	0x00000000
        /*0680*/ 	.short	0x0101
        /*0682*/ 	.byte	0x06
	.zero		1


	//   ....[84]....
        /*0684*/ 	.word	0x00005440
        /*0688*/ 	.word	0x000000ff
        /*068c*/ 	.word	0x00000068
        /*0690*/ 	.short	0x010a
        /*0692*/ 	.byte	0x15
	.zero		1


	//   ....[85]....
        /*0694*/ 	.word	0x00005590
        /*0698*/ 	.word	0x000000ff
        /*069c*/ 	.word	0x00000048
        /*06a0*/ 	.short	0x010b
        /*06a2*/ 	.byte	0x15
	.zero		1


	//   ....[86]....
        /*06a4*/ 	.word	0x000055a0
        /*06a8*/ 	.word	0x000000ff
        /*06ac*/ 	.word	0x00000000
        /*06b0*/ 	.short	0x0101
        /*06b2*/ 	.byte	0x07
	.zero		1


	//   ....[87]....
        /*06b4*/ 	.word	0x000055b0
        /*06b8*/ 	.word	0x000000ff
        /*06bc*/ 	.word	0x00000070
        /*06c0*/ 	.short	0x010a
        /*06c2*/ 	.byte	0x15
	.zero		1


	//   ....[88]....
        /*06c4*/ 	.word	0x00005700
        /*06c8*/ 	.word	0x000000ff
        /*06cc*/ 	.word	0x00000050
        /*06d0*/ 	.short	0x010b
        /*06d2*/ 	.byte	0x15
	.zero		1


	//   ....[89]....
        /*06d4*/ 	.word	0x00005720
        /*06d8*/ 	.word	0x000000ff
        /*06dc*/ 	.word	0x00000000
        /*06e0*/ 	.short	0x0101
        /*06e2*/ 	.byte	0x18
	.zero		1


	//   ....[90]....
        /*06e4*/ 	.word	0x00005730
        /*06e8*/ 	.word	0x000000ff
        /*06ec*/ 	.word	0x00000078
        /*06f0*/ 	.short	0x010a
        /*06f2*/ 	.byte	0x15
	.zero		1


	//   ....[91]....
        /*06f4*/ 	.word	0x00005890
        /*06f8*/ 	.word	0x000000ff
        /*06fc*/ 	.word	0x00000058
        /*0700*/ 	.short	0x010b
        /*0702*/ 	.byte	0x15
	.zero		1


	//   ....[92]....
        /*0704*/ 	.word	0x000058b0
        /*0708*/ 	.word	0x000000ff
        /*070c*/ 	.word	0x00000000
        /*0710*/ 	.short	0x0101
        /*0712*/ 	.byte	0x10
	.zero		1


	//   ....[93]....
        /*0714*/ 	.word	0x000058c0
        /*0718*/ 	.word	0x000000ff
        /*071c*/ 	.word	0x00000060
        /*0720*/ 	.short	0x010a
        /*0722*/ 	.byte	0x15
	.zero		1


	//   ....[94]....
        /*0724*/ 	.word	0x00005a20
        /*0728*/ 	.word	0x000000ff
        /*072c*/ 	.word	0x00000040
        /*0730*/ 	.short	0x010b
        /*0732*/ 	.byte	0x15
	.zero		1


	//   ....[95]....
        /*0734*/ 	.word	0x00005a30
        /*0738*/ 	.word	0x000000ff
        /*073c*/ 	.word	0x00000000
        /*0740*/ 	.short	0x0101
        /*0742*/ 	.byte	0x06
	.zero		1


	//   ....[96]....
        /*0744*/ 	.word	0x00005a40
        /*0748*/ 	.word	0x000000ff
        /*074c*/ 	.word	0x00000068
        /*0750*/ 	.short	0x010a
        /*0752*/ 	.byte	0x15
	.zero		1


	//   ....[97]....
        /*0754*/ 	.word	0x00005ba0
        /*0758*/ 	.word	0x000000ff
        /*075c*/ 	.word	0x00000048
        /*0760*/ 	.short	0x010b
        /*0762*/ 	.byte	0x15
	.zero		1


	//   ....[98]....
        /*0764*/ 	.word	0x00005bb0
        /*0768*/ 	.word	0x000000ff
        /*076c*/ 	.word	0x00000000
        /*0770*/ 	.short	0x0101
        /*0772*/ 	.byte	0x07
	.zero		1


	//   ....[99]....
        /*0774*/ 	.word	0x00005bc0
        /*0778*/ 	.word	0x000000ff
        /*077c*/ 	.word	0x00000070
        /*0780*/ 	.short	0x010a
        /*0782*/ 	.byte	0x15
	.zero		1


	//   ....[100]....
        /*0784*/ 	.word	0x00005d30
        /*0788*/ 	.word	0x000000ff
        /*078c*/ 	.word	0x00000050
        /*0790*/ 	.short	0x010b
        /*0792*/ 	.byte	0x15
	.zero		1


	//   ....[101]....
        /*0794*/ 	.word	0x00005d40
        /*0798*/ 	.word	0x000000ff
        /*079c*/ 	.word	0x00000000
        /*07a0*/ 	.short	0x0101
        /*07a2*/ 	.byte	0x18
	.zero		1


	//   ....[102]....
        /*07a4*/ 	.word	0x00005d50
        /*07a8*/ 	.word	0x000000ff
        /*07ac*/ 	.word	0x00000078
        /*07b0*/ 	.short	0x010a
        /*07b2*/ 	.byte	0x15
	.zero		1


	//   ....[103]....
        /*07b4*/ 	.word	0x00005f40
        /*07b8*/ 	.word	0x000000ff
        /*07bc*/ 	.word	0x00000058
        /*07c0*/ 	.short	0x010b
        /*07c2*/ 	.byte	0x15
	.zero		1


	//   ....[104]....
        /*07c4*/ 	.word	0x00005f50
        /*07c8*/ 	.word	0x000000ff
        /*07cc*/ 	.word	0x00000000
        /*07d0*/ 	.short	0x0101
        /*07d2*/ 	.byte	0x10
	.zero		1


	//   ....[105]....
        /*07d4*/ 	.word	0x00005f70
        /*07d8*/ 	.word	0x000000ff
        /*07dc*/ 	.word	0x00000060
        /*07e0*/ 	.short	0x010a
        /*07e2*/ 	.byte	0x15
	.zero		1


	//   ....[106]....
        /*07e4*/ 	.word	0x00005f90
        /*07e8*/ 	.word	0x000000ff
        /*07ec*/ 	.word	0x00000068
        /*07f0*/ 	.short	0x010a
        /*07f2*/ 	.byte	0x15
	.zero		1


	//   ....[107]....
        /*07f4*/ 	.word	0x00005fb0
        /*07f8*/ 	.word	0x000000ff
        /*07fc*/ 	.word	0x00000070
        /*0800*/ 	.short	0x010a
        /*0802*/ 	.byte	0x15
	.zero		1


	//   ....[108]....
        /*0804*/ 	.word	0x00006000
        /*0808*/ 	.word	0x00000002
        /*080c*/ 	.word	0x00000078
        /*0810*/ 	.short	0x010a
        /*0812*/ 	.byte	0xff
	.zero		1


	//   ....[109]....
        /*0814*/ 	.word	0x00006320
        /*0818*/ 	.word	0x00000000
        /*081c*/ 	.word	0x00000090
        /*0820*/ 	.short	0x010a
        /*0822*/ 	.byte	0xff
	.zero		1


	//   ....[110]....
        /*0824*/ 	.word	0x000063f0
        /*0828*/ 	.word	0x00000000
        /*082c*/ 	.word	0x00000000
        /*0830*/ 	.short	0x0101
        /*0832*/ 	.byte	0xff
	.zero		1


	//   ....[111]....
        /*0834*/ 	.word	0x00007030
        /*0838*/ 	.word	0x000000ff
        /*083c*/ 	.word	0x00000040
        /*0840*/ 	.short	0x010a
        /*0842*/ 	.byte	0x2b
	.zero		1


	//   ....[112]....
        /*0844*/ 	.word	0x00007060
        /*0848*/ 	.word	0x00000049
        /*084c*/ 	.word	0x000000b0
        /*0850*/ 	.short	0x010a
        /*0852*/ 	.byte	0xff
	.zero		1


	//   ....[113]....
        /*0854*/ 	.word	0x00007150
        /*0858*/ 	.word	0x000000ff
        /*085c*/ 	.word	0x00000040
        /*0860*/ 	.short	0x010a
        /*0862*/ 	.byte	0x2b
	.zero		1


	//   ....[114]....
        /*0864*/ 	.word	0x00007240
        /*0868*/ 	.word	0x00000049
        /*086c*/ 	.word	0x000000b0
        /*0870*/ 	.short	0x010a
        /*0872*/ 	.byte	0xff
	.zero		1


	//   ....[115]....
        /*0874*/ 	.word	0x00007a10
        /*0878*/ 	.word	0x00000000
        /*087c*/ 	.word	0x00000000
        /*0880*/ 	.short	0x0101
        /*0882*/ 	.byte	0xff
	.zero		1


	//   ....[116]....
        /*0884*/ 	.word	0x00007a20
        /*0888*/ 	.word	0x00000002
        /*088c*/ 	.word	0x00000040
        /*0890*/ 	.short	0x010a
        /*0892*/ 	.byte	0xff
	.zero		1


	//   ....[117]....
        /*0894*/ 	.word	0x00007b00
        /*0898*/ 	.word	0x00000002
        /*089c*/ 	.word	0x00000040
        /*08a0*/ 	.short	0x010a
        /*08a2*/ 	.byte	0xff
	.zero		1


	//   ....[118]....
        /*08a4*/ 	.word	0x00008360
        /*08a8*/ 	.word	0x00000015
        /*08ac*/ 	.word	0x00000000
        /*08b0*/ 	.short	0x0101
        /*08b2*/ 	.byte	0xff
	.zero		1


	//   ....[119]....
        /*08b4*/ 	.word	0x00008380
        /*08b8*/ 	.word	0x00000000
        /*08bc*/ 	.word	0x00000040
        /*08c0*/ 	.short	0x010a
        /*08c2*/ 	.byte	0xff
	.zero		1


	//   ....[120]....
        /*08c4*/ 	.word	0x00008450
        /*08c8*/ 	.word	0x00000000
        /*08cc*/ 	.word	0x00000040
        /*08d0*/ 	.short	0x010a
        /*08d2*/ 	.byte	0xff
	.zero		1


	//   ....[121]....
        /*08d4*/ 	.word	0x00008cc0
        /*08d8*/ 	.word	0x00000015
        /*08dc*/ 	.word	0x00000000
        /*08e0*/ 	.short	0x0101
        /*08e2*/ 	.byte	0xff
	.zero		1


	//   ....[122]....
        /*08e4*/ 	.word	0x00008ce0
        /*08e8*/ 	.word	0x00000000
        /*08ec*/ 	.word	0x00000040
        /*08f0*/ 	.short	0x010a
        /*08f2*/ 	.byte	0xff
	.zero		1


	//   ....[123]....
        /*08f4*/ 	.word	0x00008db0
        /*08f8*/ 	.word	0x00000000
        /*08fc*/ 	.word	0x00000040
        /*0900*/ 	.short	0x010a
        /*0902*/ 	.byte	0xff
	.zero		1


	//   ....[124]....
        /*0904*/ 	.word	0x00009650
        /*0908*/ 	.word	0x00000015
        /*090c*/ 	.word	0x00000000
        /*0910*/ 	.short	0x0101
        /*0912*/ 	.byte	0xff
	.zero		1


	//   ....[125]....
        /*0914*/ 	.word	0x00009670
        /*0918*/ 	.word	0x00000000
        /*091c*/ 	.word	0x00000040
        /*0920*/ 	.short	0x010a
        /*0922*/ 	.byte	0xff
	.zero		1


	//   ....[126]....
        /*0924*/ 	.word	0x00009740
        /*0928*/ 	.word	0x00000000
        /*092c*/ 	.word	0x00000040
        /*0930*/ 	.short	0x010a
        /*0932*/ 	.byte	0xff
	.zero		1


	//   ....[127]....
        /*0934*/ 	.word	0x0000a020
        /*0938*/ 	.word	0x00000015
        /*093c*/ 	.word	0x00000000
        /*0940*/ 	.short	0x0101
        /*0942*/ 	.byte	0xff
	.zero		1


	//   ....[128]....
        /*0944*/ 	.word	0x0000a040
        /*0948*/ 	.word	0x00000000
        /*094c*/ 	.word	0x00000040
        /*0950*/ 	.short	0x010a
        /*0952*/ 	.byte	0xff
	.zero		1


	//   ....[129]....
        /*0954*/ 	.word	0x0000a110
        /*0958*/ 	.word	0x00000000
        /*095c*/ 	.word	0x00000040
        /*0960*/ 	.short	0x010a
        /*0962*/ 	.byte	0xff
	.zero		1


	//   ....[130]....
        /*0964*/ 	.word	0x0000a9c0
        /*0968*/ 	.word	0x00000015
        /*096c*/ 	.word	0x00000000
        /*0970*/ 	.short	0x0101
        /*0972*/ 	.byte	0xff
	.zero		1


	//   ....[131]....
        /*0974*/ 	.word	0x0000a9e0
        /*0978*/ 	.word	0x00000000
        /*097c*/ 	.word	0x00000040
        /*0980*/ 	.short	0x010a
        /*0982*/ 	.byte	0xff
	.zero		1


	//   ....[132]....
        /*0984*/ 	.word	0x0000aab0
        /*0988*/ 	.word	0x00000000
        /*098c*/ 	.word	0x00000040
        /*0990*/ 	.short	0x010a
        /*0992*/ 	.byte	0xff
	.zero		1


	//   ....[133]....
        /*0994*/ 	.word	0x0000b360
        /*0998*/ 	.word	0x00000015
        /*099c*/ 	.word	0x00000000
        /*09a0*/ 	.short	0x0101
        /*09a2*/ 	.byte	0xff
	.zero		1


	//   ....[134]....
        /*09a4*/ 	.word	0x0000b380
        /*09a8*/ 	.word	0x00000000
        /*09ac*/ 	.word	0x00000040
        /*09b0*/ 	.short	0x010a
        /*09b2*/ 	.byte	0xff
	.zero		1


	//   ....[135]....
        /*09b4*/ 	.word	0x0000b450
        /*09b8*/ 	.word	0x00000000
        /*09bc*/ 	.word	0x00000040
        /*09c0*/ 	.short	0x010a
        /*09c2*/ 	.byte	0xff
	.zero		1


	//   ....[136]....
        /*09c4*/ 	.word	0x0000b760
        /*09c8*/ 	.word	0x00000049
        /*09cc*/ 	.word	0x00000000
        /*09d0*/ 	.short	0x0101
        /*09d2*/ 	.byte	0xff
	.zero		1


	//   ....[137]....
        /*09d4*/ 	.word	0x0000bd00
        /*09d8*/ 	.word	0x00000000
        /*09dc*/ 	.word	0x00000000
        /*09e0*/ 	.short	0x0101
        /*09e2*/ 	.byte	0xff
	.zero		1


	//   ....[138]....
        /*09e4*/ 	.word	0x0000bfb0
        /*09e8*/ 	.word	0x000000ff
        /*09ec*/ 	.word	0x00000000
        /*09f0*/ 	.short	0x0101
        /*09f2*/ 	.byte	0x04
	.zero		1


	//   ....[139]....
        /*09f4*/ 	.word	0x0000bfd0
        /*09f8*/ 	.word	0x00000000
        /*09fc*/ 	.word	0x00000100
        /*0a00*/ 	.short	0x010a
        /*0a02*/ 	.byte	0xff
	.zero		1


	//   ....[140]....
        /*0a04*/ 	.word	0x0000c030
        /*0a08*/ 	.word	0x00000000
        /*0a0c*/ 	.word	0x00000020
        /*0a10*/ 	.short	0x010a
        /*0a12*/ 	.byte	0xff
	.zero		1


	//   ....[141]....
        /*0a14*/ 	.word	0x0000c090
        /*0a18*/ 	.word	0x00000000
        /*0a1c*/ 	.word	0x00000020
        /*0a20*/ 	.short	0x010a
        /*0a22*/ 	.byte	0xff
	.zero		1


	//   ....[142]....
        /*0a24*/ 	.word	0x0000c0e0
        /*0a28*/ 	.word	0x00000003
        /*0a2c*/ 	.word	0x00000090
        /*0a30*/ 	.short	0x010a
        /*0a32*/ 	.byte	0xff
	.zero		1


	//   ....[143]....
        /*0a34*/ 	.word	0x0000c140
        /*0a38*/ 	.word	0x00000000
        /*0a3c*/ 	.word	0x00000000
        /*0a40*/ 	.short	0x010a
        /*0a42*/ 	.byte	0xff
	.zero		1


	//   ....[144]....
        /*0a44*/ 	.word	0x0000c1a0
        /*0a48*/ 	.word	0x00000000
        /*0a4c*/ 	.word	0x00000000
        /*0a50*/ 	.short	0x010a
        /*0a52*/ 	.byte	0xff
	.zero		1


	//   ....[145]....
        /*0a54*/ 	.word	0x0000c200
        /*0a58*/ 	.word	0x00000000
        /*0a5c*/ 	.word	0x00000000
        /*0a60*/ 	.short	0x010a
        /*0a62*/ 	.byte	0xff
	.zero		1


	//   ....[146]....
        /*0a64*/ 	.word	0x0000c250
        /*0a68*/ 	.word	0x00000000
        /*0a6c*/ 	.word	0x000000f0
        /*0a70*/ 	.short	0x010a
        /*0a72*/ 	.byte	0xff
	.zero		1


	//   ....[147]....
        /*0a74*/ 	.word	0x0000c2b0
        /*0a78*/ 	.word	0x00000000
        /*0a7c*/ 	.word	0x000000a0
        /*0a80*/ 	.short	0x010a
        /*0a82*/ 	.byte	0xff
	.zero		1


	//   ....[148]....
        /*0a84*/ 	.word	0x0000c300
        /*0a88*/ 	.word	0x00000000
        /*0a8c*/ 	.word	0x00000090
        /*0a90*/ 	.short	0x010a
        /*0a92*/ 	.byte	0xff
	.zero		1


	//   ....[149]....
        /*0a94*/ 	.word	0x0000c360
        /*0a98*/ 	.word	0x00000000
        /*0a9c*/ 	.word	0x000000a0
        /*0aa0*/ 	.short	0x010a
        /*0aa2*/ 	.byte	0xff
	.zero		1


	//   ....[150]....
        /*0aa4*/ 	.word	0x0000c3c0
        /*0aa8*/ 	.word	0x00000005
        /*0aac*/ 	.word	0x00000008
        /*0ab0*/ 	.short	0x010a
        /*0ab2*/ 	.byte	0xff
	.zero		1


	//   ....[151]....
        /*0ab4*/ 	.word	0x0000c4b0
        /*0ab8*/ 	.word	0x00000003
        /*0abc*/ 	.word	0x00000008
        /*0ac0*/ 	.short	0x010a
        /*0ac2*/ 	.byte	0xff
	.zero		1


	//   ....[152]....
        /*0ac4*/ 	.word	0x0000c500
        /*0ac8*/ 	.word	0x00000000
        /*0acc*/ 	.word	0x00000090
        /*0ad0*/ 	.short	0x010a
        /*0ad2*/ 	.byte	0xff
	.zero		1


	//   ....[153]....
        /*0ad4*/ 	.word	0x0000c560
        /*0ad8*/ 	.word	0x00000000
        /*0adc*/ 	.word	0x000000d0
        /*0ae0*/ 	.short	0x010a
        /*0ae2*/ 	.byte	0xff
	.zero		1


	//   ....[154]....
        /*0ae4*/ 	.word	0x0000c5c0
        /*0ae8*/ 	.word	0x00000000
        /*0aec*/ 	.word	0x00000000
        /*0af0*/ 	.short	0x010a
        /*0af2*/ 	.byte	0xff
	.zero		1


	//   ....[155]....
        /*0af4*/ 	.word	0x0000c620
        /*0af8*/ 	.word	0x00000000
        /*0afc*/ 	.word	0x00000000
        /*0b00*/ 	.short	0x010a
        /*0b02*/ 	.byte	0xff
	.zero		1


	//   ....[156]....
        /*0b04*/ 	.word	0x0000c680
        /*0b08*/ 	.word	0x00000000
        /*0b0c*/ 	.word	0x00000000
        /*0b10*/ 	.short	0x010a
        /*0b12*/ 	.byte	0xff
	.zero		1


	//   ....[157]....
        /*0b14*/ 	.word	0x0000c6e0
        /*0b18*/ 	.word	0x00000000
        /*0b1c*/ 	.word	0x00000000
        /*0b20*/ 	.short	0x010a
        /*0b22*/ 	.byte	0xff
	.zero		1


	//   ....[158]....
        /*0b24*/ 	.word	0x0000c740
        /*0b28*/ 	.word	0x00000000
        /*0b2c*/ 	.word	0x00000110
        /*0b30*/ 	.short	0x010a
        /*0b32*/ 	.byte	0xff
	.zero		1


	//   ....[159]....
        /*0b34*/ 	.word	0x0000c790
        /*0b38*/ 	.word	0x00000008
        /*0b3c*/ 	.word	0x00000090
        /*0b40*/ 	.short	0x010a
        /*0b42*/ 	.byte	0xff
	.zero		1


	//   ....[160]....
        /*0b44*/ 	.word	0x0000c7f0
        /*0b48*/ 	.word	0x00000000
        /*0b4c*/ 	.word	0x00000088
        /*0b50*/ 	.short	0x010a
        /*0b52*/ 	.byte	0xff
	.zero		1


	//   ....[161]....
        /*0b54*/ 	.word	0x0000c850
        /*0b58*/ 	.word	0x00000000
        /*0b5c*/ 	.word	0x00000060
        /*0b60*/ 	.short	0x010a
        /*0b62*/ 	.byte	0xff
	.zero		1


	//   ....[162]....
        /*0b64*/ 	.word	0x0000c8b0
        /*0b68*/ 	.word	0x00000000
        /*0b6c*/ 	.word	0x00000068
        /*0b70*/ 	.short	0x010a
        /*0b72*/ 	.byte	0xff
	.zero		1


	//   ....[163]....
        /*0b74*/ 	.word	0x0000c910
        /*0b78*/ 	.word	0x00000000
        /*0b7c*/ 	.word	0x00000070
        /*0b80*/ 	.short	0x010a
        /*0b82*/ 	.byte	0xff
	.zero		1


	//   ....[164]....
        /*0b84*/ 	.word	0x0000c970
        /*0b88*/ 	.word	0x00000000
        /*0b8c*/ 	.word	0x00000078
        /*0b90*/ 	.short	0x010a
        /*0b92*/ 	.byte	0xff
	.zero		1


	//   ....[165]....
        /*0b94*/ 	.word	0x0000c9d0
        /*0b98*/ 	.word	0x00000000
        /*0b9c*/ 	.word	0x00000060
        /*0ba0*/ 	.short	0x010a
        /*0ba2*/ 	.byte	0xff
	.zero		1


	//   ....[166]....
        /*0ba4*/ 	.word	0x0000ca30
        /*0ba8*/ 	.word	0x00000000
        /*0bac*/ 	.word	0x00000068
        /*0bb0*/ 	.short	0x010a
        /*0bb2*/ 	.byte	0xff
	.zero		1


	//   ....[167]....
        /*0bb4*/ 	.word	0x0000ca90
        /*0bb8*/ 	.word	0x00000000
        /*0bbc*/ 	.word	0x00000070
        /*0bc0*/ 	.short	0x010a
        /*0bc2*/ 	.byte	0xff
	.zero		1


	//   ....[168]....
        /*0bc4*/ 	.word	0x0000caf0
        /*0bc8*/ 	.word	0x00000000
        /*0bcc*/ 	.word	0x00000078
        /*0bd0*/ 	.short	0x010a
        /*0bd2*/ 	.byte	0xff
	.zero		1


	//   ....[169]....
        /*0bd4*/ 	.word	0x0000cb50
        /*0bd8*/ 	.word	0x00000000
        /*0bdc*/ 	.word	0x00000060
        /*0be0*/ 	.short	0x010a
        /*0be2*/ 	.byte	0xff
	.zero		1


	//   ....[170]....
        /*0be4*/ 	.word	0x0000cbb0
        /*0be8*/ 	.word	0x00000000
        /*0bec*/ 	.word	0x00000068
        /*0bf0*/ 	.short	0x010a
        /*0bf2*/ 	.byte	0xff
	.zero		1


	//   ....[171]....
        /*0bf4*/ 	.word	0x0000cc10
        /*0bf8*/ 	.word	0x00000002
        /*0bfc*/ 	.word	0x00000070
        /*0c00*/ 	.short	0x010a
        /*0c02*/ 	.byte	0xff
	.zero		1


	//   ....[172]....
        /*0c04*/ 	.word	0x0000cc60
        /*0c08*/ 	.word	0x00000000
        /*0c0c*/ 	.word	0x00000090
        /*0c10*/ 	.short	0x010a
        /*0c12*/ 	.byte	0xff
	.zero		1


	//   ....[173]....
        /*0c14*/ 	.word	0x0000ccc0
        /*0c18*/ 	.word	0x00000002
        /*0c1c*/ 	.word	0x00000040
        /*0c20*/ 	.short	0x010a
        /*0c22*/ 	.byte	0xff
	.zero		1


	//   ....[174]....
        /*0c24*/ 	.word	0x0000cd10
        /*0c28*/ 	.word	0x00000049
        /*0c2c*/ 	.word	0x000000b0
        /*0c30*/ 	.short	0x010a
        /*0c32*/ 	.byte	0xff
	.zero		1


	//   ....[175]....
        /*0c34*/ 	.word	0x0000cd60
        /*0c38*/ 	.word	0x00000002
        /*0c3c*/ 	.word	0x00000040
        /*0c40*/ 	.short	0x010a
        /*0c42*/ 	.byte	0xff
	.zero		1


	//   ....[176]....
        /*0c44*/ 	.word	0x0000cdb0
        /*0c48*/ 	.word	0x00000000
        /*0c4c*/ 	.word	0x00000040
        /*0c50*/ 	.short	0x010a
        /*0c52*/ 	.byte	0xff
	.zero		1


	//   ....[177]....
        /*0c54*/ 	.word	0x0000ce00
        /*0c58*/ 	.word	0x00000000
        /*0c5c*/ 	.word	0x00000040
        /*0c60*/ 	.short	0x010a
        /*0c62*/ 	.byte	0xff
	.zero		1


	//   ....[178]....
        /*0c64*/ 	.word	0x0000ce50
        /*0c68*/ 	.word	0x00000000
        /*0c6c*/ 	.word	0x00000040
        /*0c70*/ 	.short	0x010a
        /*0c72*/ 	.byte	0xff
	.zero		1


	//   ....[179]....
        /*0c74*/ 	.word	0x0000cea0
        /*0c78*/ 	.word	0x00000000
        /*0c7c*/ 	.word	0x00000040
        /*0c80*/ 	.short	0x010a
        /*0c82*/ 	.byte	0xff
	.zero		1


	//   ....[180]....
        /*0c84*/ 	.word	0x0000cef0
        /*0c88*/ 	.word	0x00000000
        /*0c8c*/ 	.word	0x00000040
        /*0c90*/ 	.short	0x010a
        /*0c92*/ 	.byte	0xff
	.zero		1


	//   ....[181]....
        /*0c94*/ 	.word	0x0000cf40
        /*0c98*/ 	.word	0x00000000
        /*0c9c*/ 	.word	0x00000040
        /*0ca0*/ 	.short	0x010a
        /*0ca2*/ 	.byte	0xff
	.zero		1


	//----- nvinfo : EIATTR_NUM_MBARRIERS
	.align		4
.L_47:
        /*0ca4*/ 	.byte	0x03, 0x38
        /*0ca6*/ 	.short	0x0023


	//----- nvinfo : EIATTR_EXIT_INSTR_OFFSETS
	.align		4
        /*0ca8*/ 	.byte	0x04, 0x1c
        /*0caa*/ 	.short	(.L_49 - .L_48)


	//   ....[0]....
.L_48:
        /*0cac*/ 	.word	0x00002da0


	//   ....[1]....
        /*0cb0*/ 	.word	0x00003290


	//   ....[2]....
        /*0cb4*/ 	.word	0x000032f0


	//   ....[3]....
        /*0cb8*/ 	.word	0x00004830


	//   ....[4]....
        /*0cbc*/ 	.word	0x00006030


	//   ....[5]....
        /*0cc0*/ 	.word	0x00006070


	//   ....[6]....
        /*0cc4*/ 	.word	0x0000bea0


	//   ....[7]....
        /*0cc8*/ 	.word	0x0000bf20


	//   ....[8]....
        /*0ccc*/ 	.word	0x0000bf50


	//   ....[9]....
        /*0cd0*/ 	.word	0x0000bfc0


	//----- nvinfo : EIATTR_MAX_THREADS
	.align		4
.L_49:
        /*0cd4*/ 	.byte	0x04, 0x05
        /*0cd6*/ 	.short	(.L_51 - .L_50)
.L_50:
        /*0cd8*/ 	.word	0x00000100
        /*0cdc*/ 	.word	0x00000001
        /*0ce0*/ 	.word	0x00000001


	//----- nvinfo : EIATTR_CRS_STACK_SIZE
	.align		4
.L_51:
        /*0ce4*/ 	.byte	0x04, 0x1e
        /*0ce6*/ 	.short	(.L_53 - .L_52)
.L_52:
        /*0ce8*/ 	.word	0x00000000


	//----- nvinfo : EIATTR_CBANK_PARAM_SIZE
	.align		4
.L_53:
        /*0cec*/ 	.byte	0x03, 0x19
        /*0cee*/ 	.short	0x0800


	//----- nvinfo : EIATTR_PARAM_CBANK
	.align		4
        /*0cf0*/ 	.byte	0x04, 0x0a
        /*0cf2*/ 	.short	(.L_55 - .L_54)
	.align		4
.L_54:
        /*0cf4*/ 	.word	index@(.nv.constant0._ZN7cutlass13device_kernelINS_4gemm6kernel13GemmUniversalIN4cute5tupleIJiiiiEEENS1_10collective13CollectiveMmaINS1_35MainloopSm100TmaUmmaWarpSpecializedILi4ELi2ELi4ENS5_IJNS4_1CILi8EEENSA_ILi1EEESC_EEEEENS5_IJNSA_ILi256EEENSA_ILi128EEENSA_ILi64EEEEEENS_10tfloat32_tENS5_IJlSC_lEEESJ_SK_NS4_8TiledMMAINS4_8MMA_AtomIJNS4_23SM100_MMA_TF32_2x1SM_SSISJ_SJ_fLi256ELi128ELNS4_4UMMA5MajorE0ELSP_0ELNSO_7ScaleInE0ELSQ_0EEEEEENS4_6LayoutINS5_IJSC_SC_SC_EEENS5_IJNSA_ILi0EEESV_SV_EEEEENS5_IJNS4_10UnderscoreESY_SY_EEEEENS4_18SM100_TMA_2SM_LOADENS4_14ComposedLayoutINS4_7SwizzleILi3ELi4ELi3EEENS4_18smem_ptr_flag_bitsILi32EEENST_INS5_IJSB_NSA_ILi32EEEEEENS5_IJS17_SC_EEEEEEEvNS4_8identityENS4_28SM100_TMA_2SM_LOAD_MULTICASTES1B_vS1C_EENS_8epilogue10collective18CollectiveEpilogueINS1F_23Sm100TmaWarpSpecializedILi4ELi2ELi16ELb1ELb0EEEJNS5_IJSG_SG_SH_EEENS5_IJNST_ISG_SC_EENST_INSA_ILi16EEESC_EEEEESJ_SK_SJ_SK_NS1F_6fusion15FusionCallbacksIS1J_NS1P_17LinearCombinationISJ_fSJ_fLNS_15FloatRoundStyleE2EEES1K_S1O_JEEENS4_5SM1004TMEM4LOAD26SM100_TMEM_LOAD_32dp32b16xENS4_13SM90_TMA_LOADENS12_INS13_ILi2ELi4ELi3EEES16_NST_INS5_IJSB_S1M_EEENS5_IJS1M_SC_EEEEEEENS4_39AutoVectorizingCopyWithAssumedAlignmentILi128EEENS4_14SM90_TMA_STOREES24_S26_S26_EEEvvEEEEvNT_6ParamsE)
        /*0cf8*/ 	.short	0x0380
        /*0cfa*/ 	.short	0x0800


	//----- nvinfo : EIATTR_SW_WAR
	.align		4
.L_55:
        /*0cfc*/ 	.byte	0x04, 0x36
        /*0cfe*/ 	.short	(.L_57 - .L_56)
.L_56:
        /*0d00*/ 	.word	0x00000008
.L_57:


//--------------------- .nv.callgraph             --------------------------
	.section	.nv.callgraph,"",@"SHT_CUDA_CALLGRAPH"
	.align	4
	.sectionentsize	8
	.align		4
        /*0000*/ 	.word	0x00000000
	.align		4
        /*0004*/ 	.word	0xffffffff
	.align		4
        /*0008*/ 	.word	index@(_ZN7cutlass13device_kernelINS_4gemm6kernel13GemmUniversalIN4cute5tupleIJiiiiEEENS1_10collective13CollectiveMmaINS1_35MainloopSm100TmaUmmaWarpSpecializedILi4ELi2ELi4ENS5_IJNS4_1CILi8EEENSA_ILi1EEESC_EEEEENS5_IJNSA_ILi256EEENSA_ILi128EEENSA_ILi64EEEEEENS_10tfloat32_tENS5_IJlSC_lEEESJ_SK_NS4_8TiledMMAINS4_8MMA_AtomIJNS4_23SM100_MMA_TF32_2x1SM_SSISJ_SJ_fLi256ELi128ELNS4_4UMMA5MajorE0ELSP_0ELNSO_7ScaleInE0ELSQ_0EEEEEENS4_6LayoutINS5_IJSC_SC_SC_EEENS5_IJNSA_ILi0EEESV_SV_EEEEENS5_IJNS4_10UnderscoreESY_SY_EEEEENS4_18SM100_TMA_2SM_LOADENS4_14ComposedLayoutINS4_7SwizzleILi3ELi4ELi3EEENS4_18smem_ptr_flag_bitsILi32EEENST_INS5_IJSB_NSA_ILi32EEEEEENS5_IJS17_SC_EEEEEEEvNS4_8identityENS4_28SM100_TMA_2SM_LOAD_MULTICASTES1B_vS1C_EENS_8epilogue10collective18CollectiveEpilogueINS1F_23Sm100TmaWarpSpecializedILi4ELi2ELi16ELb1ELb0EEEJNS5_IJSG_SG_SH_EEENS5_IJNST_ISG_SC_EENST_INSA_ILi16EEESC_EEEEESJ_SK_SJ_SK_NS1F_6fusion15FusionCallbacksIS1J_NS1P_17LinearCombinationISJ_fSJ_fLNS_15FloatRoundStyleE2EEES1K_S1O_JEEENS4_5SM1004TMEM4LOAD26SM100_TMEM_LOAD_32dp32b16xENS4_13SM90_TMA_LOADENS12_INS13_ILi2ELi4ELi3EEES16_NST_INS5_IJSB_S1M_EEENS5_IJS1M_SC_EEEEEEENS4_39AutoVectorizingCopyWithAssumedAlignmentILi128EEENS4_14SM90_TMA_STOREES24_S26_S26_EEEvvEEEEvNT_6ParamsE)
	.align		4
        /*000c*/ 	.word	index@(__assertfail)
	.align		4
        /*0010*/ 	.word	0x00000000
	.align		4
        /*0014*/ 	.word	0xfffffffe
	.align		4
        /*0018*/ 	.word	0x00000000
	.align		4
        /*001c*/ 	.word	0xfffffffd
	.align		4
        /*0020*/ 	.word	0x00000000
	.align		4
        /*0024*/ 	.word	0xfffffffc


//--------------------- .nv.constant4             --------------------------
	.section	.nv.constant4,"a",@progbits
	.align	8
	.align		8
.nv.constant4:
        /*0000*/ 	.dword	__assertfail
	.align		8
        /*0008*/ 	.dword	__unnamed_1
	.align		8
        /*0010*/ 	.dword	__unnamed_2
	.align		8
        /*0018*/ 	.dword	_ZN40_INTERNAL_667b05aa_4_k_cu_5d3f0bc3_289974cuda3std3__45__cpo5beginE
	.align		8
        /*0020*/ 	.dword	_ZN40_INTERNAL_667b05aa_4_k_cu_5d3f0bc3_289974cuda3std3__45__cpo3endE
	.align		8
        /*0028*/ 	.dword	_ZN40_INTERNAL_667b05aa_4_k_cu_5d3f0bc3_289974cuda3std3__45__cpo6cbeginE
	.align		8
        /*0030*/ 	.dword	_ZN40_INTERNAL_667b05aa_4_k_cu_5d3f0bc3_289974cuda3std3__45__cpo4cendE
	.align		8
        /*0038*/ 	.dword	_ZN40_INTERNAL_667b05aa_4_k_cu_5d3f0bc3_289974cuda3std3__442_GLOBAL__N__667b05aa_4_k_cu_5d3f0bc3_289976ignoreE
	.align		8
        /*0040*/ 	.dword	_ZN40_INTERNAL_667b05aa_4_k_cu_5d3f0bc3_289974cuda3std3__419piecewise_constructE
	.align		8
        /*0048*/ 	.dword	_ZN40_INTERNAL_667b05aa_4_k_cu_5d3f0bc3_289974cuda3std3__48in_placeE
	.align		8
        /*0050*/ 	.dword	_ZN40_INTERNAL_667b05aa_4_k_cu_5d3f0bc3_289974cuda3std6ranges3__45__cpo4swapE
	.align		8
        /*0058*/ 	.dword	_ZN40_INTERNAL_667b05aa_4_k_cu_5d3f0bc3_289974cuda3std6ranges3__45__cpo9iter_moveE
	.align		8
        /*0060*/ 	.dword	_ZN40_INTERNAL_667b05aa_4_k_cu_5d3f0bc3_289974cute7productE
	.align		8
        /*0068*/ 	.dword	_ZN40_INTERNAL_667b05aa_4_k_cu_5d3f0bc3_289974cute1_E
	.align		8
        /*0070*/ 	.dword	$str$25
	.align		8
        /*0078*/ 	.dword	$str$26
	.align		8
        /*0080*/ 	.dword	$str$27
	.align		8
        /*0088*/ 	.dword	$str$28


//--------------------- .text._ZN7cutlass13device_kernelINS_4gemm6kernel13GemmUniversalIN4cute5tupleIJiiiiEEENS1_10collective13CollectiveMmaINS1_35MainloopSm100TmaUmmaWarpSpecializedILi4ELi2ELi4ENS5_IJNS4_1CILi8EEENSA_ILi1EEESC_EEEEENS5_IJNSA_ILi256EEENSA_ILi128EEENSA_ILi64EEEEEENS_10tfloat32_tENS5_IJlSC_lEEESJ_SK_NS4_8TiledMMAINS4_8MMA_AtomIJNS4_23SM100_MMA_TF32_2x1SM_SSISJ_SJ_fLi256ELi128ELNS4_4UMMA5MajorE0ELSP_0ELNSO_7ScaleInE0ELSQ_0EEEEEENS4_6LayoutINS5_IJSC_SC_SC_EEENS5_IJNSA_ILi0EEESV_SV_EEEEENS5_IJNS4_10UnderscoreESY_SY_EEEEENS4_18SM100_TMA_2SM_LOADENS4_14ComposedLayoutINS4_7SwizzleILi3ELi4ELi3EEENS4_18smem_ptr_flag_bitsILi32EEENST_INS5_IJSB_NSA_ILi32EEEEEENS5_IJS17_SC_EEEEEEEvNS4_8identityENS4_28SM100_TMA_2SM_LOAD_MULTICASTES1B_vS1C_EENS_8epilogue10collective18CollectiveEpilogueINS1F_23Sm100TmaWarpSpecializedILi4ELi2ELi16ELb1ELb0EEEJNS5_IJSG_SG_SH_EEENS5_IJNST_ISG_SC_EENST_INSA_ILi16EEESC_EEEEESJ_SK_SJ_SK_NS1F_6fusion15FusionCallbacksIS1J_NS1P_17LinearCombinationISJ_fSJ_fLNS_15FloatRoundStyleE2EEES1K_S1O_JEEENS4_5SM1004TMEM4LOAD26SM100_TMEM_LOAD_32dp32b16xENS4_13SM90_TMA_LOADENS12_INS13_ILi2ELi4ELi3EEES16_NST_INS5_IJSB_S1M_EEENS5_IJS1M_SC_EEEEEEENS4_39AutoVectorizingCopyWithAssumedAlignmentILi128EEENS4_14SM90_TMA_STOREES24_S26_S26_EEEvvEEEEvNT_6ParamsE --------------------------
	.section	.text._ZN7cutlass13device_kernelINS_4gemm6kernel13GemmUniversalIN4cute5tupleIJiiiiEEENS1_10collective13CollectiveMmaINS1_35MainloopSm100TmaUmmaWarpSpecializedILi4ELi2ELi4ENS5_IJNS4_1CILi8EEENSA_ILi1EEESC_EEEEENS5_IJNSA_ILi256EEENSA_ILi128EEENSA_ILi64EEEEEENS_10tfloat32_tENS5_IJlSC_lEEESJ_SK_NS4_8TiledMMAINS4_8MMA_AtomIJNS4_23SM100_MMA_TF32_2x1SM_SSISJ_SJ_fLi256ELi128ELNS4_4UMMA5MajorE0ELSP_0ELNSO_7ScaleInE0ELSQ_0EEEEEENS4_6LayoutINS5_IJSC_SC_SC_EEENS5_IJNSA_ILi0EEESV_SV_EEEEENS5_IJNS4_10UnderscoreESY_SY_EEEEENS4_18SM100_TMA_2SM_LOADENS4_14ComposedLayoutINS4_7SwizzleILi3ELi4ELi3EEENS4_18smem_ptr_flag_bitsILi32EEENST_INS5_IJSB_NSA_ILi32EEEEEENS5_IJS17_SC_EEEEEEEvNS4_8identityENS4_28SM100_TMA_2SM_LOAD_MULTICASTES1B_vS1C_EENS_8epilogue10collective18CollectiveEpilogueINS1F_23Sm100TmaWarpSpecializedILi4ELi2ELi16ELb1ELb0EEEJNS5_IJSG_SG_SH_EEENS5_IJNST_ISG_SC_EENST_INSA_ILi16EEESC_EEEEESJ_SK_SJ_SK_NS1F_6fusion15FusionCallbacksIS1J_NS1P_17LinearCombinationISJ_fSJ_fLNS_15FloatRoundStyleE2EEES1K_S1O_JEEENS4_5SM1004TMEM4LOAD26SM100_TMEM_LOAD_32dp32b16xENS4_13SM90_TMA_LOADENS12_INS13_ILi2ELi4ELi3EEES16_NST_INS5_IJSB_S1M_EEENS5_IJS1M_SC_EEEEEEENS4_39AutoVectorizingCopyWithAssumedAlignmentILi128EEENS4_14SM90_TMA_STOREES24_S26_S26_EEEvvEEEEvNT_6ParamsE,"ax",@progbits
	.align	128
.text._ZN7cutlass13device_kernelINS_4gemm6kernel13GemmUniversalIN4cute5tupleIJiiiiEEENS1_10collective13CollectiveMmaINS1_35MainloopSm100TmaUmmaWarpSpecializedILi4ELi2ELi4ENS5_IJNS4_1CILi8EEENSA_ILi1EEESC_EEEEENS5_IJNSA_ILi256EEENSA_ILi128EEENSA_ILi64EEEEEENS_10tfloat32_tENS5_IJlSC_lEEESJ_SK_NS4_8TiledMMAINS4_8MMA_AtomIJNS4_23SM100_MMA_TF32_2x1SM_SSISJ_SJ_fLi256ELi128ELNS4_4UMMA5MajorE0ELSP_0ELNSO_7ScaleInE0ELSQ_0EEEEEENS4_6LayoutINS5_IJSC_SC_SC_EEENS5_IJNSA_ILi0EEESV_SV_EEEEENS5_IJNS4_10UnderscoreESY_SY_EEEEENS4_18SM100_TMA_2SM_LOADENS4_14ComposedLayoutINS4_7SwizzleILi3ELi4ELi3EEENS4_18smem_ptr_flag_bitsILi32EEENST_INS5_IJSB_NSA_ILi32EEEEEENS5_IJS17_SC_EEEEEEEvNS4_8identityENS4_28SM100_TMA_2SM_LOAD_MULTICASTES1B_vS1C_EENS_8epilogue10collective18CollectiveEpilogueINS1F_23Sm100TmaWarpSpecializedILi4ELi2ELi16ELb1ELb0EEEJNS5_IJSG_SG_SH_EEENS5_IJNST_ISG_SC_EENST_INSA_ILi16EEESC_EEEEESJ_SK_SJ_SK_NS1F_6fusion15FusionCallbacksIS1J_NS1P_17LinearCombinationISJ_fSJ_fLNS_15FloatRoundStyleE2EEES1K_S1O_JEEENS4_5SM1004TMEM4LOAD26SM100_TMEM_LOAD_32dp32b16xENS4_13SM90_TMA_LOADENS12_INS13_ILi2ELi4ELi3EEES16_NST_INS5_IJSB_S1M_EEENS5_IJS1M_SC_EEEEEEENS4_39AutoVectorizingCopyWithAssumedAlignmentILi128EEENS4_14SM90_TMA_STOREES24_S26_S26_EEEvvEEEEvNT_6ParamsE:
        .type           _ZN7cutlass13device_kernelINS_4gemm6kernel13GemmUniversalIN4cute5tupleIJiiiiEEENS1_10collective13CollectiveMmaINS1_35MainloopSm100TmaUmmaWarpSpecializedILi4ELi2ELi4ENS5_IJNS4_1CILi8EEENSA_ILi1EEESC_EEEEENS5_IJNSA_ILi256EEENSA_ILi128EEENSA_ILi64EEEEEENS_10tfloat32_tENS5_IJlSC_lEEESJ_SK_NS4_8TiledMMAINS4_8MMA_AtomIJNS4_23SM100_MMA_TF32_2x1SM_SSISJ_SJ_fLi256ELi128ELNS4_4UMMA5MajorE0ELSP_0ELNSO_7ScaleInE0ELSQ_0EEEEEENS4_6LayoutINS5_IJSC_SC_SC_EEENS5_IJNSA_ILi0EEESV_SV_EEEEENS5_IJNS4_10UnderscoreESY_SY_EEEEENS4_18SM100_TMA_2SM_LOADENS4_14ComposedLayoutINS4_7SwizzleILi3ELi4ELi3EEENS4_18smem_ptr_flag_bitsILi32EEENST_INS5_IJSB_NSA_ILi32EEEEEENS5_IJS17_SC_EEEEEEEvNS4_8identityENS4_28SM100_TMA_2SM_LOAD_MULTICASTES1B_vS1C_EENS_8epilogue10collective18CollectiveEpilogueINS1F_23Sm100TmaWarpSpecializedILi4ELi2ELi16ELb1ELb0EEEJNS5_IJSG_SG_SH_EEENS5_IJNST_ISG_SC_EENST_INSA_ILi16EEESC_EEEEESJ_SK_SJ_SK_NS1F_6fusion15FusionCallbacksIS1J_NS1P_17LinearCombinationISJ_fSJ_fLNS_15FloatRoundStyleE2EEES1K_S1O_JEEENS4_5SM1004TMEM4LOAD26SM100_TMEM_LOAD_32dp32b16xENS4_13SM90_TMA_LOADENS12_INS13_ILi2ELi4ELi3EEES16_NST_INS5_IJSB_S1M_EEENS5_IJS1M_SC_EEEEEEENS4_39AutoVectorizingCopyWithAssumedAlignmentILi128EEENS4_14SM90_TMA_STOREES24_S26_S26_EEEvvEEEEvNT_6ParamsE,@function
        .size           _ZN7cutlass13device_kernelINS_4gemm6kernel13GemmUniversalIN4cute5tupleIJiiiiEEENS1_10collective13CollectiveMmaINS1_35MainloopSm100TmaUmmaWarpSpecializedILi4ELi2ELi4ENS5_IJNS4_1CILi8EEENSA_ILi1EEESC_EEEEENS5_IJNSA_ILi256EEENSA_ILi128EEENSA_ILi64EEEEEENS_10tfloat32_tENS5_IJlSC_lEEESJ_SK_NS4_8TiledMMAINS4_8MMA_AtomIJNS4_23SM100_MMA_TF32_2x1SM_SSISJ_SJ_fLi256ELi128ELNS4_4UMMA5MajorE0ELSP_0ELNSO_7ScaleInE0ELSQ_0EEEEEENS4_6LayoutINS5_IJSC_SC_SC_EEENS5_IJNSA_ILi0EEESV_SV_EEEEENS5_IJNS4_10UnderscoreESY_SY_EEEEENS4_18SM100_TMA_2SM_LOADENS4_14ComposedLayoutINS4_7SwizzleILi3ELi4ELi3EEENS4_18smem_ptr_flag_bitsILi32EEENST_INS5_IJSB_NSA_ILi32EEEEEENS5_IJS17_SC_EEEEEEEvNS4_8identityENS4_28SM100_TMA_2SM_LOAD_MULTICASTES1B_vS1C_EENS_8epilogue10collective18CollectiveEpilogueINS1F_23Sm100TmaWarpSpecializedILi4ELi2ELi16ELb1ELb0EEEJNS5_IJSG_SG_SH_EEENS5_IJNST_ISG_SC_EENST_INSA_ILi16EEESC_EEEEESJ_SK_SJ_SK_NS1F_6fusion15FusionCallbacksIS1J_NS1P_17LinearCombinationISJ_fSJ_fLNS_15FloatRoundStyleE2EEES1K_S1O_JEEENS4_5SM1004TMEM4LOAD26SM100_TMEM_LOAD_32dp32b16xENS4_13SM90_TMA_LOADENS12_INS13_ILi2ELi4ELi3EEES16_NST_INS5_IJSB_S1M_EEENS5_IJS1M_SC_EEEEEEENS4_39AutoVectorizingCopyWithAssumedAlignmentILi128EEENS4_14SM90_TMA_STOREES24_S26_S26_EEEvvEEEEvNT_6ParamsE,(.L_x_243 - _ZN7cutlass13device_kernelINS_4gemm6kernel13GemmUniversalIN4cute5tupleIJiiiiEEENS1_10collective13CollectiveMmaINS1_35MainloopSm100TmaUmmaWarpSpecializedILi4ELi2ELi4ENS5_IJNS4_1CILi8EEENSA_ILi1EEESC_EEEEENS5_IJNSA_ILi256EEENSA_ILi128EEENSA_ILi64EEEEEENS_10tfloat32_tENS5_IJlSC_lEEESJ_SK_NS4_8TiledMMAINS4_8MMA_AtomIJNS4_23SM100_MMA_TF32_2x1SM_SSISJ_SJ_fLi256ELi128ELNS4_4UMMA5MajorE0ELSP_0ELNSO_7ScaleInE0ELSQ_0EEEEEENS4_6LayoutINS5_IJSC_SC_SC_EEENS5_IJNSA_ILi0EEESV_SV_EEEEENS5_IJNS4_10UnderscoreESY_SY_EEEEENS4_18SM100_TMA_2SM_LOADENS4_14ComposedLayoutINS4_7SwizzleILi3ELi4ELi3EEENS4_18smem_ptr_flag_bitsILi32EEENST_INS5_IJSB_NSA_ILi32EEEEEENS5_IJS17_SC_EEEEEEEvNS4_8identityENS4_28SM100_TMA_2SM_LOAD_MULTICASTES1B_vS1C_EENS_8epilogue10collective18CollectiveEpilogueINS1F_23Sm100TmaWarpSpecializedILi4ELi2ELi16ELb1ELb0EEEJNS5_IJSG_SG_SH_EEENS5_IJNST_ISG_SC_EENST_INSA_ILi16EEESC_EEEEESJ_SK_SJ_SK_NS1F_6fusion15FusionCallbacksIS1J_NS1P_17LinearCombinationISJ_fSJ_fLNS_15FloatRoundStyleE2EEES1K_S1O_JEEENS4_5SM1004TMEM4LOAD26SM100_TMEM_LOAD_32dp32b16xENS4_13SM90_TMA_LOADENS12_INS13_ILi2ELi4ELi3EEES16_NST_INS5_IJSB_S1M_EEENS5_IJS1M_SC_EEEEEEENS4_39AutoVectorizingCopyWithAssumedAlignmentILi128EEENS4_14SM90_TMA_STOREES24_S26_S26_EEEvvEEEEvNT_6ParamsE)
        .other          _ZN7cutlass13device_kernelINS_4gemm6kernel13GemmUniversalIN4cute5tupleIJiiiiEEENS1_10collective13CollectiveMmaINS1_35MainloopSm100TmaUmmaWarpSpecializedILi4ELi2ELi4ENS5_IJNS4_1CILi8EEENSA_ILi1EEESC_EEEEENS5_IJNSA_ILi256EEENSA_ILi128EEENSA_ILi64EEEEEENS_10tfloat32_tENS5_IJlSC_lEEESJ_SK_NS4_8TiledMMAINS4_8MMA_AtomIJNS4_23SM100_MMA_TF32_2x1SM_SSISJ_SJ_fLi256ELi128ELNS4_4UMMA5MajorE0ELSP_0ELNSO_7ScaleInE0ELSQ_0EEEEEENS4_6LayoutINS5_IJSC_SC_SC_EEENS5_IJNSA_ILi0EEESV_SV_EEEEENS5_IJNS4_10UnderscoreESY_SY_EEEEENS4_18SM100_TMA_2SM_LOADENS4_14ComposedLayoutINS4_7SwizzleILi3ELi4ELi3EEENS4_18smem_ptr_flag_bitsILi32EEENST_INS5_IJSB_NSA_ILi32EEEEEENS5_IJS17_SC_EEEEEEEvNS4_8identityENS4_28SM100_TMA_2SM_LOAD_MULTICASTES1B_vS1C_EENS_8epilogue10collective18CollectiveEpilogueINS1F_23Sm100TmaWarpSpecializedILi4ELi2ELi16ELb1ELb0EEEJNS5_IJSG_SG_SH_EEENS5_IJNST_ISG_SC_EENST_INSA_ILi16EEESC_EEEEESJ_SK_SJ_SK_NS1F_6fusion15FusionCallbacksIS1J_NS1P_17LinearCombinationISJ_fSJ_fLNS_15FloatRoundStyleE2EEES1K_S1O_JEEENS4_5SM1004TMEM4LOAD26SM100_TMEM_LOAD_32dp32b16xENS4_13SM90_TMA_LOADENS12_INS13_ILi2ELi4ELi3EEES16_NST_INS5_IJSB_S1M_EEENS5_IJS1M_SC_EEEEEEENS4_39AutoVectorizingCopyWithAssumedAlignmentILi128EEENS4_14SM90_TMA_STOREES24_S26_S26_EEEvvEEEEvNT_6ParamsE,@"STO_CUDA_ENTRY STV_DEFAULT"
_ZN7cutlass13device_kernelINS_4gemm6kernel13GemmUniversalIN4cute5tupleIJiiiiEEENS1_10collective13CollectiveMmaINS1_35MainloopSm100TmaUmmaWarpSpecializedILi4ELi2ELi4ENS5_IJNS4_1CILi8EEENSA_ILi1EEESC_EEEEENS5_IJNSA_ILi256EEENSA_ILi128EEENSA_ILi64EEEEEENS_10tfloat32_tENS5_IJlSC_lEEESJ_SK_NS4_8TiledMMAINS4_8MMA_AtomIJNS4_23SM100_MMA_TF32_2x1SM_SSISJ_SJ_fLi256ELi128ELNS4_4UMMA5MajorE0ELSP_0ELNSO_7ScaleInE0ELSQ_0EEEEEENS4_6LayoutINS5_IJSC_SC_SC_EEENS5_IJNSA_ILi0EEESV_SV_EEEEENS5_IJNS4_10UnderscoreESY_SY_EEEEENS4_18SM100_TMA_2SM_LOADENS4_14ComposedLayoutINS4_7SwizzleILi3ELi4ELi3EEENS4_18smem_ptr_flag_bitsILi32EEENST_INS5_IJSB_NSA_ILi32EEEEEENS5_IJS17_SC_EEEEEEEvNS4_8identityENS4_28SM100_TMA_2SM_LOAD_MULTICASTES1B_vS1C_EENS_8epilogue10collective18CollectiveEpilogueINS1F_23Sm100TmaWarpSpecializedILi4ELi2ELi16ELb1ELb0EEEJNS5_IJSG_SG_SH_EEENS5_IJNST_ISG_SC_EENST_INSA_ILi16EEESC_EEEEESJ_SK_SJ_SK_NS1F_6fusion15FusionCallbacksIS1J_NS1P_17LinearCombinationISJ_fSJ_fLNS_15FloatRoundStyleE2EEES1K_S1O_JEEENS4_5SM1004TMEM4LOAD26SM100_TMEM_LOAD_32dp32b16xENS4_13SM90_TMA_LOADENS12_INS13_ILi2ELi4ELi3EEES16_NST_INS5_IJSB_S1M_EEENS5_IJS1M_SC_EEEEEEENS4_39AutoVectorizingCopyWithAssumedAlignmentILi128EEENS4_14SM90_TMA_STOREES24_S26_S26_EEEvvEEEEvNT_6ParamsE:
[----:B------:R-:W1:Y:S01]  /*0000*/  LDC R1, c[0x0][0x37c] ;  /* 0x0000df00ff017b82 */ /* 0x000e620000000800 */
[----:B------:R-:W2:Y:S01]  /*0010*/  S2R R66, SR_TID.X ;  /* 0x0000000000427919 */ /* 0x000ea20000002100 */
[----:B------:R-:W3:Y:S06]  /*0020*/  LDCU.64 UR8, c[0x0][0x890] ;  /* 0x00011200ff0877ac */ /* 0x000eec0008000a00 */
[----:B------:R-:W4:Y:S01]  /*0030*/  S2UR UR52, SR_CgaCtaId ;  /* 0x00000000003479c3 */ /* 0x000f220000008800 */
[----:B------:R-:W-:Y:S02]  /*0040*/  PRMT R52, RZ, 0x7610, R52 ;  /* 0x00007610ff347816 */ /* 0x000fe40000000034 */
[----:B------:R-:W-:Y:S01]  /*0050*/  ELECT P1, URZ, PT ;  /* 0x0000000000ff782f */ /* 0x000fe20003820000 */
[----:B---3--:R-:W-:-:S04]  /*0060*/  UISETP.NE.U32.AND UP0, UPT, UR8, URZ, UPT ;  /* 0x000000ff0800728c */ /* 0x008fc8000bf05070 */
[----:B------:R-:W-:Y:S02]  /*0070*/  UISETP.NE.AND.EX UP0, UPT, UR9, URZ, UPT, UP0 ;  /* 0x000000ff0900728c */ /* 0x000fe4000bf05300 */
[----:B----4-:R-:W-:Y:S02]  /*0080*/  ULOP3.LUT UR68, UR52, 0x1, URZ, 0xc0, !UPT ;  /* 0x0000000134447892 */ /* 0x010fe4000f8ec0ff */
[----:B------:R-:W-:Y:S01]  /*0090*/  ULOP3.LUT UR69, UR52, 0x1, URZ, 0x3c, !UPT ;  /* 0x0000000134457892 */ /* 0x000fe2000f8e3cff */
[----:B--2---:R-:W-:-:S05]  /*00a0*/  SHF.R.U32.HI R53, RZ, 0x5, R66 ;  /* 0x00000005ff357819 */ /* 0x004fca0000011642 */
[----:B------:R-:W2:Y:S02]  /*00b0*/  SHFL.IDX PT, R0, R53, RZ, 0x1f ;  /* 0x00001fff35007589 */ /* 0x000ea400000e0000 */
[----:B--2---:R-:W-:Y:S01]  /*00c0*/  R2UR UR20, R0 ;  /* 0x00000000001472ca */ /* 0x004fe200000e0000 */
[----:B-1----:R-:W-:-:S14]  /*00d0*/  BRA.U UP0, `(.L_x_0) ;  /* 0x0000000100307547 */ /* 0x002fdc000b800000 */
[----:B------:R-:W1:Y:S02]  /*00e0*/  LDCU.64 UR4, c[0x0][0x888] ;  /* 0x00011100ff0477ac */ /* 0x000e640008000a00 */
[----:B-1----:R-:W-:-:S04]  /*00f0*/  UISETP.NE.U32.AND UP0, UPT, UR4, URZ, UPT ;  /* 0x000000ff0400728c */ /* 0x002fc8000bf05070 */
[----:B------:R-:W-:-:S09]  /*0100*/  UISETP.NE.AND.EX UP0, UPT, UR5, URZ, UPT, UP0 ;  /* 0x000000ff0500728c */ /* 0x000fd2000bf05300 */
[----:B------:R-:W-:Y:S05]  /*0110*/  BRA.U !UP0, `(.L_x_1) ;  /* 0x0000000108147547 */ /* 0x000fea000b800000 */
[----:B------:R-:W1:Y:S01]  /*0120*/  LDC.64 R2, c[0x0][0x888] ;  /* 0x00022200ff027b82 */ /* 0x000e620000000a00 */
[----:B------:R-:W1:Y:S02]  /*0130*/  LDCU.64 UR4, c[0x0][0x358] ;  /* 0x00006b00ff0477ac */ /* 0x000e640008000a00 */
[----:B-1----:R1:W5:Y:S01]  /*0140*/  LDG.E R27, desc[UR4][R2.64] ;  /* 0x00000004021b7981 */ /* 0x002362000c1e1900 */
[----:B------:R-:W-:Y:S01]  /*0150*/  HFMA2 R52, -RZ, RZ, 0, 5.9604644775390625e-08 ;  /* 0x00000001ff347431 */ /* 0x000fe200000001ff */
[----:B------:R-:W-:Y:S05]  /*0160*/  BRA `(.L_x_0) ;  /* 0x00000000000c7947 */ /* 0x000fea0003800000 */
.L_x_1:
[----:B------:R-:W1:Y:S01]  /*0170*/  LDCU UR4, c[0x0][0x880] ;  /* 0x00011000ff0477ac */ /* 0x000e620008000800 */
[----:B------:R-:W-:Y:S01]  /*0180*/  HFMA2 R52, -RZ, RZ, 0, 5.9604644775390625e-08 ;  /* 0x00000001ff347431 */ /* 0x000fe200000001ff */
[----:B-1----:R-:W-:-:S07]  /*0190*/  MOV R27, UR4 ;  /* 0x00000004001b7c02 */ /* 0x002fce0008000f00 */
.L_x_0:
[----:B------:R-:W2:Y:S02]  /*01a0*/  LDCU.64 UR4, c[0x0][0x8b0] ;  /* 0x00011600ff0477ac */ /* 0x000ea40008000a00 */
[----:B--2---:R-:W-:-:S04]  /*01b0*/  UISETP.NE.U32.AND UP0, UPT, UR4, URZ, UPT ;  /* 0x000000ff0400728c */ /* 0x004fc8000bf05070 */
[----:B------:R-:W-:-:S09]  /*01c0*/  UISETP.NE.AND.EX UP0, UPT, UR5, URZ, UPT, UP0 ;  /* 0x000000ff0500728c */ /* 0x000fd2000bf05300 */
[----:B------:R-:W-:Y:S05]  /*01d0*/  BRA.U UP0, `(.L_x_2) ;  /* 0x0000000100287547 */ /* 0x000fea000b800000 */
[----:B------:R-:W2:Y:S02]  /*01e0*/  LDCU.64 UR4, c[0x0][0x8a8] ;  /* 0x00011500ff0477ac */ /* 0x000ea40008000a00 */
[----:B--2---:R-:W-:-:S04]  /*01f0*/  UISETP.NE.U32.AND UP0, UPT, UR4, URZ, UPT ;  /* 0x000000ff0400728c */ /* 0x004fc8000bf05070 */
[----:B------:R-:W-:-:S09]  /*0200*/  UISETP.NE.AND.EX UP0, UPT, UR5, URZ, UPT, UP0 ;  /* 0x000000ff0500728c */ /* 0x000fd2000bf05300 */
[----:B------:R-:W-:Y:S05]  /*0210*/  BRA.U !UP0, `(.L_x_3) ;  /* 0x0000000108107547 */ /* 0x000fea000b800000 */
[----:B------:R-:W2:Y:S01]  /*0220*/  LDC.64 R24, c[0x0][0x8a8] ;  /* 0x00022a00ff187b82 */ /* 0x000ea20000000a00 */
[----:B------:R-:W2:Y:S02]  /*0230*/  LDCU.64 UR4, c[0x0][0x358] ;  /* 0x00006b00ff0477ac */ /* 0x000ea40008000a00 */
[----:B--2---:R2:W5:Y:S01]  /*0240*/  LDG.E R24, desc[UR4][R24.64] ;  /* 0x0000000418187981 */ /* 0x004562000c1e1900 */
[----:B------:R-:W-:Y:S05]  /*0250*/  BRA `(.L_x_2) ;  /* 0x0000000000087947 */ /* 0x000fea0003800000 */
.L_x_3:
[----:B------:R-:W2:Y:S02]  /*0260*/  LDCU UR4, c[0x0][0x8a0] ;  /* 0x00011400ff0477ac */ /* 0x000ea40008000800 */
[----:B--2---:R-:W-:Y:S02]  /*0270*/  MOV R24, UR4 ;  /* 0x0000000400187c02 */ /* 0x004fe40008000f00 */
.L_x_2:
[----:B------:R-:W-:Y:S01]  /*0280*/  IMAD.U32 R0, RZ, RZ, UR20 ;  /* 0x00000014ff007e24 */ /* 0x000fe2000f8e00ff */
[----:B------:R-:W-:Y:S04]  /*0290*/  BSSY.RECONVERGENT B0, `(.L_x_4) ;  /* 0x000000c000007945 */ /* 0x000fe80003800200 */
[C---:B------:R-:W-:Y:S02]  /*02a0*/  ISETP.NE.OR P2, PT, R0.reuse, 0x1, !P1 ;  /* 0x000000010000780c */ /* 0x040fe40004f45670 */
[----:B------:R-:W-:-:S11]  /*02b0*/  ISETP.NE.OR P0, PT, R0, 0x3, !P1 ;  /* 0x000000030000780c */ /* 0x000fd60004f05670 */
[----:B------:R-:W-:Y:S05]  /*02c0*/  @P2 BRA `(.L_x_5) ;  /* 0x0000000000202947 */ /* 0x000fea0003800000 */
[----:B------:R-:W3:Y:S02]  /*02d0*/  LDCU.64 UR4, c[0x0][0x348] ;  /* 0x00006900ff0477ac */ /* 0x000ee40008000a00 */
[----:B---3--:R-:W-:Y:S02]  /*02e0*/  UIADD3 UR6, UP1, UPT, UR4, 0x80, URZ ;  /* 0x0000008004067890 */ /* 0x008fe4000ff3e0ff */
[----:B------:R-:W-:Y:S02]  /*02f0*/  UIADD3 UR4, UP0, UPT, UR4, 0x180, URZ ;  /* 0x0000018004047890 */ /* 0x000fe4000ff1e0ff */
[----:B------:R-:W-:Y:S02]  /*0300*/  UIADD3.X UR7, UPT, UPT, URZ, UR5, URZ, UP1, !UPT ;  /* 0x00000005ff077290 */ /* 0x000fe40008ffe4ff */
[----:B------:R-:W-:-:S07]  /*0310*/  UIADD3.X UR5, UPT, UPT, URZ, UR5, URZ, UP0, !UPT ;  /* 0x00000005ff057290 */ /* 0x000fce00087fe4ff */
[----:B------:R3:W-:Y:S02]  /*0320*/  UTMACCTL.PF [UR6] ;  /* 0x00000000060079b9 */ /* 0x0007e40008040000 */
[----:B------:R3:W-:Y:S02]  /*0330*/  UTMACCTL.PF [UR4] ;  /* 0x00000000040079b9 */ /* 0x0007e40008040000 */
[----:B---3--:R-:W-:Y:S01]  /*0340*/  NOP ;  /* 0x0000000000007918 */ /* 0x008fe20000000000 */
.L_x_5:
[----:B------:R-:W-:Y:S05]  /*0350*/  BSYNC.RECONVERGENT B0 ;  /* 0x0000000000007941 */ /* 0x000fea0003800200 */
.L_x_4:
[----:B------:R-:W-:Y:S04]  /*0360*/  BSSY.RECONVERGENT B0, `(.L_x_6) ;  /* 0x000000a000007945 */ /* 0x000fe80003800200 */
        /* <DEDUP_REMOVED lines=9> */
.L_x_7:
[----:B------:R-:W-:Y:S05]  /*0400*/  BSYNC.RECONVERGENT B0 ;  /* 0x0000000000007941 */ /* 0x000fea0003800200 */
.L_x_6:
[----:B------:R-:W3:Y:S01]  /*0410*/  LDCU.64 UR4, c[0x0][0x888] ;  /* 0x00011100ff0477ac */ /* 0x000ee20008000a00 */
[----:B------:R-:W-:Y:S02]  /*0420*/  UISETP.EQ.U32.AND UP2, UPT, UR8, URZ, UPT ;  /* 0x000000ff0800728c */ /* 0x000fe4000bf42070 */
[----:B------:R-:W-:Y:S02]  /*0430*/  UPLOP3.LUT UP4, UPT, UPT, UPT, UPT, 0x80, 0x8 ;  /* 0x000000000008789c */ /* 0x000fe40003f8f070 */
[----:B---3--:R-:W-:-:S04]  /*0440*/  UISETP.NE.U32.AND UP0, UPT, UR4, URZ, UPT ;  /* 0x000000ff0400728c */ /* 0x008fc8000bf05070 */
[----:B------:R-:W-:-:S04]  /*0450*/  UISETP.NE.AND.EX UP1, UPT, UR5, URZ, UPT, UP0 ;  /* 0x000000ff0500728c */ /* 0x000fc8000bf25300 */
[----:B------:R-:W-:-:S04]  /*0460*/  UISETP.EQ.OR.EX UP3, UPT, UR9, URZ, !UP1, UP2 ;  /* 0x000000ff0900728c */ /* 0x000fc8000cf62720 */
[----:B------:R-:W-:-:S06]  /*0470*/  UP2UR UR4, UPR, URZ, 0x8 ;  /* 0x00000008ff047883 */ /* 0x000fcc0008000000 */
[----:B------:R-:W-:Y:S01]  /*0480*/  MOV R56, UR4 ;  /* 0x0000000400387c02 */ /* 0x000fe20008000f00 */
[----:B------:R-:W-:Y:S06]  /*0490*/  BRA.U !UP3, `(.L_x_8) ;  /* 0x000000010b207547 */ /* 0x000fec000b800000 */
[----:B------:R-:W-:Y:S01]  /*04a0*/  UISETP.NE.U32.AND UP0, UPT, UR8, URZ, UPT ;  /* 0x000000ff0800728c */ /* 0x000fe2000bf05070 */
[----:B-----5:R-:W-:Y:S01]  /*04b0*/  FSETP.NEU.AND P0, PT, R27, RZ, PT ;  /* 0x000000ff1b00720b */ /* 0x020fe20003f0d000 */
[----:B------:R-:W-:Y:S02]  /*04c0*/  USEL UR4, URZ, 0xffffffff, UP1 ;  /* 0xffffffffff047887 */ /* 0x000fe40008800000 */
[----:B------:R-:W-:-:S10]  /*04d0*/  UISETP.NE.AND.EX UP2, UPT, UR9, URZ, UPT, UP0 ;  /* 0x000000ff0900728c */ /* 0x000fd4000bf45300 */
[----:B------:R-:W-:Y:S01]  /*04e0*/  VOTEU.ANY UP0, P0 ;  /* 0x0000000000ff7886 */ /* 0x000fe20000000100 */
[----:B------:R-:W-:-:S04]  /*04f0*/  @!UP2 USEL UR4, URZ, 0xffffffff, UP0 ;  /* 0xffffffffff04a887 */ /* 0x000fc80008000000 */
[----:B------:R-:W-:-:S04]  /*0500*/  ULOP3.LUT UR4, UR4, 0x1, URZ, 0xc0, !UPT ;  /* 0x0000000104047892 */ /* 0x000fc8000f8ec0ff */
[----:B------:R-:W-:-:S11]  /*0510*/  UISETP.NE.U32.AND UP4, UPT, UR4, 0x1, UPT ;  /* 0x000000010400788c */ /* 0x000fd6000bf85070 */
.L_x_8:
[----:B------:R-:W3:Y:S01]  /*0520*/  SHFL.IDX PT, R0, R53, RZ, 0x1f ;  /* 0x00001fff35007589 */ /* 0x000ee200000e0000 */
[----:B------:R-:W-:-:S04]  /*0530*/  UISETP.NE.AND UP0, UPT, UR20, 0x2, UPT ;  /* 0x000000021400788c */ /* 0x000fc8000bf05270 */
[----:B------:R-:W-:Y:S02]  /*0540*/  UISETP.EQ.AND UP2, UPT, UR68, URZ, !UP0 ;  /* 0x000000ff4400728c */ /* 0x000fe4000c742270 */
[----:B------:R-:W-:-:S04]  /*0550*/  USEL UR53, URZ, 0x1, UP0 ;  /* 0x00000001ff357887 */ /* 0x000fc80008000000 */
[----:B------:R-:W-:Y:S02]  /*0560*/  PLOP3.LUT P3, PT, P1, PT, UP2, 0x80, 0x8 ;  /* 0x000000000008781c */ /* 0x000fe40000f6f028 */
[----:B---3--:R-:W-:-:S13]  /*0570*/  ISETP.NE.AND P0, PT, R0, RZ, PT ;  /* 0x000000ff0000720c */ /* 0x008fda0003f05270 */
[----:B------:R-:W-:Y:S05]  /*0580*/  @P0 BRA `(.L_x_9) ;  /* 0x0000000000540947 */ /* 0x000fea0003800000 */
[----:B------:R-:W-:Y:S01]  /*0590*/  UMOV UR4, 0x400 ;  /* 0x0000040000047882 */ /* 0x000fe20000000000 */
[----:B------:R-:W-:Y:S01]  /*05a0*/  UMOV UR8, 0x1 ;  /* 0x0000000100087882 */ /* 0x000fe20000000000 */
[----:B------:R-:W-:Y:S01]  /*05b0*/  UMOV UR6, 0x4 ;  /* 0x0000000400067882 */ /* 0x000fe20000000000 */
[----:B------:R-:W-:Y:S02]  /*05c0*/  ULEA UR4, UR52, UR4, 0x18 ;  /* 0x0000000434047291 */ /* 0x000fe4000f8ec0ff */
[----:B------:R-:W-:-:S04]  /*05d0*/  UIADD3 UR8, UPT, UPT, -UR8, 0x100000, URZ ;  /* 0x0010000008087890 */ /* 0x000fc8000fffe1ff */
[----:B------:R-:W-:Y:S02]  /*05e0*/  USHF.L.U32 UR9, UR8, 0xb, URZ ;  /* 0x0000000b08097899 */ /* 0x000fe400080006ff */
[----:B------:R-:W-:Y:S02]  /*05f0*/  USHF.L.U32 UR8, UR8, 0x1, URZ ;  /* 0x0000000108087899 */ /* 0x000fe400080006ff */
[----:B------:R-:W-:-:S04]  /*0600*/  UIADD3 UR6, UPT, UPT, -UR6, 0x100000, URZ ;  /* 0x0010000006067890 */ /* 0x000fc8000fffe1ff */
[----:B------:R-:W-:Y:S02]  /*0610*/  USHF.L.U32 UR7, UR6, 0xb, URZ ;  /* 0x0000000b06077899 */ /* 0x000fe400080006ff */
[----:B------:R-:W-:Y:S01]  /*0620*/  USHF.L.U32 UR6, UR6, 0x1, URZ ;  /* 0x0000000106067899 */ /* 0x000fe200080006ff */
[----:B------:R-:W-:Y:S01]  /*0630*/  ELECT P0, URZ, PT ;  /* 0x0000000000ff782f */ /* 0x000fe20003800000 */
[----:B------:R-:W3:Y:S02]  /*0640*/  FENCE.VIEW.ASYNC.S ;  /* 0x00000000000073c6 */ /* 0x000ee40000000000 */
[----:B---3--:R3:W4:Y:S08]  /*0650*/  SYNCS.EXCH.64 URZ, [UR4], UR8 ;  /* 0x0000000804ff75b2 */ /* 0x0087300008000100 */
[----:B------:R3:W1:Y:S01]  /*0660*/  SYNCS.EXCH.64 URZ, [UR4+0x20], UR6 ;  /* 0x0000200604ff75b2 */ /* 0x0006620008000100 */
[----:B------:R3:W1:Y:S01]  /*0670*/  SYNCS.EXCH.64 URZ, [UR4+0x8], UR8 ;  /* 0x0000080804ff75b2 */ /* 0x0006620008000100 */
[----:B------:R3:W1:Y:S01]  /*0680*/  SYNCS.EXCH.64 URZ, [UR4+0x28], UR6 ;  /* 0x0000280604ff75b2 */ /* 0x0006620008000100 */
[----:B------:R3:W1:Y:S01]  /*0690*/  SYNCS.EXCH.64 URZ, [UR4+0x10], UR8 ;  /* 0x0000100804ff75b2 */ /* 0x0006620008000100 */
[----:B------:R3:W1:Y:S01]  /*06a0*/  SYNCS.EXCH.64 URZ, [UR4+0x30], UR6 ;  /* 0x0000300604ff75b2 */ /* 0x0006620008000100 */
[----:B------:R3:W1:Y:S01]  /*06b0*/  SYNCS.EXCH.64 URZ, [UR4+0x18], UR8 ;  /* 0x0000180804ff75b2 */ /* 0x0006620008000100 */
[----:B------:R3:W1:Y:S01]  /*06c0*/  SYNCS.EXCH.64 URZ, [UR4+0x38], UR6 ;  /* 0x0000380604ff75b2 */ /* 0x0006620008000100 */
[----:B------:R-:W-:Y:S01]  /*06d0*/  NOP ;  /* 0x0000000000007918 */ /* 0x000fe20000000000 */
.L_x_9:
[----:B------:R-:W2:Y:S01]  /*06e0*/  SHFL.IDX PT, R0, R53, RZ, 0x1f ;  /* 0x00001fff35007589 */ /* 0x000ea200000e0000 */
[----:B------:R-:W-:Y:S01]  /*06f0*/  NOP ;  /* 0x0000000000007918 */ /* 0x000fe20000000000 */
[----:B--2---:R-:W-:-:S13]  /*0700*/  ISETP.NE.AND P0, PT, R0, 0x1, PT ;  /* 0x000000010000780c */ /* 0x004fda0003f05270 */
[----:B------:R-:W-:Y:S05]  /*0710*/  @P0 BRA `(.L_x_10) ;  /* 0x0000000000540947 */ /* 0x000fea0003800000 */
[----:B---3--:R-:W-:Y:S01]  /*0720*/  UMOV UR4, 0x400 ;  /* 0x0000040000047882 */ /* 0x008fe20000000000 */
        /* <DEDUP_REMOVED lines=10> */
[----:B------:R-:W2:Y:S02]  /*07d0*/  FENCE.VIEW.ASYNC.S ;  /* 0x00000000000073c6 */ /* 0x000ea40000000000 */
[----:B--2---:R2:W3:Y:S08]  /*07e0*/  SYNCS.EXCH.64 URZ, [UR4+0x40], UR8 ;  /* 0x0000400804ff75b2 */ /* 0x0044f00008000100 */
        /* <DEDUP_REMOVED lines=8> */
.L_x_10:
[----:B------:R-:W4:Y:S01]  /*0870*/  SHFL.IDX PT, R0, R53, RZ, 0x1f ;  /* 0x00001fff35007589 */ /* 0x000f2200000e0000 */
[----:B------:R-:W-:Y:S01]  /*0880*/  NOP ;  /* 0x0000000000007918 */ /* 0x000fe20000000000 */
[----:B----4-:R-:W-:-:S13]  /*0890*/  ISETP.NE.AND P0, PT, R0, 0x3, PT ;  /* 0x000000030000780c */ /* 0x010fda0003f05270 */
[----:B------:R-:W-:Y:S05]  /*08a0*/  @P0 BRA `(.L_x_11) ;  /* 0x00000000002c0947 */ /* 0x000fea0003800000 */
[----:B--23--:R-:W-:Y:S01]  /*08b0*/  UMOV UR6, 0x400 ;  /* 0x0000040000067882 */ /* 0x00cfe20000000000 */
[----:B------:R-:W-:Y:S01]  /*08c0*/  UMOV UR4, 0x20 ;  /* 0x0000002000047882 */ /* 0x000fe20000000000 */
[----:B------:R-:W-:Y:S02]  /*08d0*/  ULEA UR6, UR52, UR6, 0x18 ;  /* 0x0000000634067291 */ /* 0x000fe4000f8ec0ff */
[----:B------:R-:W-:-:S04]  /*08e0*/  UIADD3 UR4, UPT, UPT, -UR4, 0x100000, URZ ;  /* 0x0010000004047890 */ /* 0x000fc8000fffe1ff */
[----:B------:R-:W-:Y:S02]  /*08f0*/  USHF.L.U32 UR5, UR4, 0xb, URZ ;  /* 0x0000000b04057899 */ /* 0x000fe400080006ff */
[----:B------:R-:W-:Y:S01]  /*0900*/  USHF.L.U32 UR4, UR4, 0x1, URZ ;  /* 0x0000000104047899 */ /* 0x000fe200080006ff */
[----:B------:R-:W-:Y:S01]  /*0910*/  ELECT P0, URZ, PT ;  /* 0x0000000000ff782f */ /* 0x000fe20003800000 */
[----:B------:R-:W2:Y:S10]  /*0920*/  FENCE.VIEW.ASYNC.S ;  /* 0x00000000000073c6 */ /* 0x000eb40000000000 */
[----:B--2---:R4:W2:Y:S01]  /*0930*/  SYNCS.EXCH.64 URZ, [UR6+0x80], UR4 ;  /* 0x0000800406ff75b2 */ /* 0x0048a20008000100 */
[----:B------:R4:W3:Y:S02]  /*0940*/  SYNCS.EXCH.64 URZ, [UR6+0x88], UR4 ;  /* 0x0000880406ff75b2 */ /* 0x0008e40008000100 */
[----:B----4-:R-:W-:Y:S01]  /*0950*/  NOP ;  /* 0x0000000000007918 */ /* 0x010fe20000000000 */
.L_x_11:
[----:B------:R-:W4:Y:S01]  /*0960*/  SHFL.IDX PT, R0, R53, RZ, 0x1f ;  /* 0x00001fff35007589 */ /* 0x000f2200000e0000 */
[----:B------:R-:W-:Y:S01]  /*0970*/  NOP ;  /* 0x0000000000007918 */ /* 0x000fe20000000000 */
[----:B----4-:R-:W-:-:S13]  /*0980*/  ISETP.NE.AND P0, PT, R0, 0x4, PT ;  /* 0x000000040000780c */ /* 0x010fda0003f05270 */
[----:B------:R-:W-:Y:S05]  /*0990*/  @P0 BRA `(.L_x_12) ;  /* 0x0000000000480947 */ /* 0x000fea0003800000 */
[----:B--23--:R-:W-:Y:S01]  /*09a0*/  UMOV UR4, 0x720 ;  /* 0x0000072000047882 */ /* 0x00cfe20000000000 */
[----:B------:R-:W-:Y:S01]  /*09b0*/  UMOV UR6, 0x400 ;  /* 0x0000040000067882 */ /* 0x000fe20000000000 */
[----:B------:R-:W-:Y:S01]  /*09c0*/  USEL UR4, UR4, 0x620, UP4 ;  /* 0x0000062004047887 */ /* 0x000fe2000a000000 */
        /* <DEDUP_REMOVED lines=10> */
[----:B--2---:R4:W2:Y:S08]  /*0a70*/  SYNCS.EXCH.64 URZ, [UR6+0x90], UR8 ;  /* 0x0000900806ff75b2 */ /* 0x0048b00008000100 */
[----:B------:R4:W3:Y:S01]  /*0a80*/  SYNCS.EXCH.64 URZ, [UR6+0xa0], UR4 ;  /* 0x0000a00406ff75b2 */ /* 0x0008e20008000100 */
[----:B------:R4:W1:Y:S01]  /*0a90*/  SYNCS.EXCH.64 URZ, [UR6+0x98], UR8 ;  /* 0x0000980806ff75b2 */ /* 0x0008620008000100 */
[----:B------:R4:W1:Y:S02]  /*0aa0*/  SYNCS.EXCH.64 URZ, [UR6+0xa8], UR4 ;  /* 0x0000a80406ff75b2 */ /* 0x0008640008000100 */
[----:B----4-:R-:W-:Y:S01]  /*0ab0*/  NOP ;  /* 0x0000000000007918 */ /* 0x010fe20000000000 */
.L_x_12:
[----:B------:R-:W4:Y:S01]  /*0ac0*/  SHFL.IDX PT, R0, R53, RZ, 0x1f ;  /* 0x00001fff35007589 */ /* 0x000f2200000e0000 */
[----:B------:R-:W-:Y:S01]  /*0ad0*/  NOP ;  /* 0x0000000000007918 */ /* 0x000fe20000000000 */
[----:B----4-:R-:W-:-:S13]  /*0ae0*/  ISETP.NE.AND P0, PT, R0, 0x5, PT ;  /* 0x000000050000780c */ /* 0x010fda0003f05270 */
[----:B------:R-:W-:Y:S05]  /*0af0*/  @P0 BRA `(.L_x_13) ;  /* 0x0000000000540947 */ /* 0x000fea0003800000 */
[----:B--23--:R-:W-:Y:S01]  /*0b00*/  UMOV UR4, 0x400 ;  /* 0x0000040000047882 */ /* 0x00cfe20000000000 */
        /* <DEDUP_REMOVED lines=14> */
[----:B------:R4:W1:Y:S01]  /*0bf0*/  SYNCS.EXCH.64 URZ, [UR4+0xd8], UR8 ;  /* 0x0000d80804ff75b2 */ /* 0x0008620008000100 */
[----:B------:R4:W1:Y:S01]  /*0c00*/  SYNCS.EXCH.64 URZ, [UR4+0xc0], UR6 ;  /* 0x0000c00604ff75b2 */ /* 0x0008620008000100 */
[----:B------:R4:W1:Y:S01]  /*0c10*/  SYNCS.EXCH.64 URZ, [UR4+0xe0], UR8 ;  /* 0x0000e00804ff75b2 */ /* 0x0008620008000100 */
[----:B------:R4:W1:Y:S01]  /*0c20*/  SYNCS.EXCH.64 URZ, [UR4+0xc8], UR6 ;  /* 0x0000c80604ff75b2 */ /* 0x0008620008000100 */
[----:B------:R4:W1:Y:S02]  /*0c30*/  SYNCS.EXCH.64 URZ, [UR4+0xe8], UR8 ;  /* 0x0000e80804ff75b2 */ /* 0x0008640008000100 */
[----:B----4-:R-:W-:Y:S01]  /*0c40*/  NOP ;  /* 0x0000000000007918 */ /* 0x010fe20000000000 */
.L_x_13:
[----:B------:R-:W4:Y:S01]  /*0c50*/  SHFL.IDX PT, R0, R53, RZ, 0x1f ;  /* 0x00001fff35007589 */ /* 0x000f2200000e0000 */
[----:B------:R-:W-:Y:S01]  /*0c60*/  ISETP.NE.OR P1, PT, RZ, UR20, !P1 ;  /* 0x00000014ff007c0c */ /* 0x000fe2000cf25670 */
        /* <DEDUP_REMOVED lines=12> */
[----:B------:R4:W3:Y:S01]  /*0d30*/  SYNCS.EXCH.64 URZ, [UR4+0x100], UR6 ;  /* 0x0001000604ff75b2 */ /* 0x0008e20008000100 */
[----:B------:R4:W1:Y:S01]  /*0d40*/  SYNCS.EXCH.64 URZ, [UR4+0xf8], UR6 ;  /* 0x0000f80604ff75b2 */ /* 0x0008620008000100 */
[----:B------:R4:W1:Y:S02]  /*0d50*/  SYNCS.EXCH.64 URZ, [UR4+0x108], UR6 ;  /* 0x0001080604ff75b2 */ /* 0x0008640008000100 */
[----:B----4-:R-:W-:Y:S01]  /*0d60*/  NOP ;  /* 0x0000000000007918 */ /* 0x010fe20000000000 */
.L_x_14:
[----:B------:R-:W-:Y:S01]  /*0d70*/  VOTEU.ALL UP0, P1 ;  /* 0x0000000000ff7886 */ /* 0x000fe20000800000 */
[----:B--23--:R-:W-:Y:S01]  /*0d80*/  UMOV UR4, 0x20 ;  /* 0x0000002000047882 */ /* 0x00cfe20000000000 */
[----:B------:R-:W2:Y:S01]  /*0d90*/  LDCU UR7, c[0x0][0x36c] ;  /* 0x00006d80ff0777ac */ /* 0x000ea20008000800 */
[----:B------:R-:W-:Y:S01]  /*0da0*/  NOP ;  /* 0x0000000000007918 */ /* 0x000fe20000000000 */
[----:B-1----:R-:W-:Y:S01]  /*0db0*/  LOP3.LUT R3, R66, 0x1f, RZ, 0xc0, !PT ;  /* 0x0000001f42037812 */ /* 0x002fe200078ec0ff */
[----:B------:R-:W-:Y:S01]  /*0dc0*/  @!UP0 UMOV UR6, 0x400 ;  /* 0x0000040000068882 */ /* 0x000fe20000000000 */
[----:B------:R-:W-:-:S04]  /*0dd0*/  @!UP0 UIADD3 UR4, UPT, UPT, -UR4, 0x100000, URZ ;  /* 0x0010000004048890 */ /* 0x000fc8000fffe1ff */
[----:B------:R-:W-:Y:S02]  /*0de0*/  @!UP0 USHF.L.U32 UR5, UR4, 0xb, URZ ;  /* 0x0000000b04058899 */ /* 0x000fe400080006ff */
[----:B------:R-:W-:Y:S02]  /*0df0*/  @!UP0 USHF.L.U32 UR4, UR4, 0x1, URZ ;  /* 0x0000000104048899 */ /* 0x000fe400080006ff */
[----:B------:R-:W-:Y:S01]  /*0e00*/  @!UP0 ULEA UR6, UR52, UR6, 0x18 ;  /* 0x0000000634068291 */ /* 0x000fe2000f8ec0ff */
[----:B------:R-:W-:Y:S01]  /*0e10*/  VOTEU.ALL UP0, P1 ;  /* 0x0000000000ff7886 */ /* 0x000fe20000800000 */
[----:B------:R-:W-:Y:S02]  /*0e20*/  UISETP.NE.AND UP5, UPT, UR20, URZ, UPT ;  /* 0x000000ff1400728c */ /* 0x000fe4000bfa5270 */
[----:B--2---:R-:W-:Y:S01]  /*0e30*/  UISETP.EQ.U32.AND UP6, UPT, UR7, 0x1, UPT ;  /* 0x000000010700788c */ /* 0x004fe2000bfc2070 */
[----:B------:R-:W1:Y:S07]  /*0e40*/  FENCE.VIEW.ASYNC.S ;  /* 0x00000000000073c6 */ /* 0x000e6e0000000000 */
[----:B-1----:R1:W2:Y:S01]  /*0e50*/  @!UP0 SYNCS.EXCH.64 URZ, [UR6+0x110], UR4 ;  /* 0x0001100406ff85b2 */ /* 0x0022a20008000100 */
[----:B------:R-:W-:Y:S05]  /*0e60*/  BRA.U !UP6, `(.L_x_15) ;  /* 0x000000010e087547 */ /* 0x000fea000b800000 */
[----:B--2---:R-:W-:Y:S01]  /*0e70*/  UCGABAR_ARV ;  /* 0x00000000000079c7 */ /* 0x004fe20008000000 */
[----:B------:R-:W-:Y:S05]  /*0e80*/  BRA `(.L_x_16) ;  /* 0x0000000000047947 */ /* 0x000fea0003800000 */
.L_x_15:
[----:B--2---:R-:W-:Y:S01]  /*0e90*/  NOP ;  /* 0x0000000000007918 */ /* 0x004fe20000000000 */
.L_x_16:
[----:B------:R-:W2:Y:S01]  /*0ea0*/  S2UR UR23, SR_CTAID.X ;  /* 0x00000000001779c3 */ /* 0x000ea20000002500 */
[----:B------:R-:W-:-:S05]  /*0eb0*/  CS2R.32 R55, SR_CgaSize ;  /* 0x0000000000377805 */ /* 0x000fca0000008a00 */
[----:B------:R-:W-:-:S05]  /*0ec0*/  IMAD R55, R55, -0xa0, RZ ;  /* 0xffffff6037377824 */ /* 0x000fca00078e02ff */
[----:B-1----:R-:W-:-:S14]  /*0ed0*/  R2UR UR5, R55 ;  /* 0x00000000370572ca */ /* 0x002fdc00000e0000 */
[----:B------:R-:W1:Y:S01]  /*0ee0*/  LDCU UR5, c[0x0][UR5+0x2b0] ;  /* 0x00005600050577ac */ /* 0x000e620008000800 */
[----:B------:R-:W-:-:S05]  /*0ef0*/  CS2R.32 R55, SR_CgaSize ;  /* 0x0000000000377805 */ /* 0x000fca0000008a00 */
[----:B------:R-:W-:-:S05]  /*0f00*/  IMAD R55, R55, -0xa0, RZ ;  /* 0xffffff6037377824 */ /* 0x000fca00078e02ff */
[----:B------:R-:W-:-:S14]  /*0f10*/  R2UR UR4, R55 ;  /* 0x00000000370472ca */ /* 0x000fdc00000e0000 */
[----:B------:R-:W3:Y:S01]  /*0f20*/  LDCU UR4, c[0x0][UR4+0x2b4] ;  /* 0x00005680040477ac */ /* 0x000ee20008000800 */
[----:B------:R-:W4:Y:S01]  /*0f30*/  S2UR UR28, SR_CTAID.Y ;  /* 0x00000000001c79c3 */ /* 0x000f220000002600 */
[----:B------:R-:W-:-:S05]  /*0f40*/  CS2R.32 R55, SR_CgaSize ;  /* 0x0000000000377805 */ /* 0x000fca0000008a00 */
[----:B------:R-:W-:-:S05]  /*0f50*/  IMAD R55, R55, -0xa0, RZ ;  /* 0xffffff6037377824 */ /* 0x000fca00078e02ff */
[----:B------:R-:W-:-:S14]  /*0f60*/  R2UR UR7, R55 ;  /* 0x00000000370772ca */ /* 0x000fdc00000e0000 */
[----:B------:R-:W3:Y:S01]  /*0f70*/  LDCU UR7, c[0x0][UR7+0x2a0] ;  /* 0x00005400070777ac */ /* 0x000ee20008000800 */
[----:B------:R-:W-:-:S05]  /*0f80*/  CS2R.32 R55, SR_CgaSize ;  /* 0x0000000000377805 */ /* 0x000fca0000008a00 */
[----:B------:R-:W-:-:S05]  /*0f90*/  IMAD R55, R55, -0xa0, RZ ;  /* 0xffffff6037377824 */ /* 0x000fca00078e02ff */
[----:B------:R-:W-:-:S14]  /*0fa0*/  R2UR UR8, R55 ;  /* 0x00000000370872ca */ /* 0x000fdc00000e0000 */
[----:B------:R-:W3:Y:S01]  /*0fb0*/  LDCU UR8, c[0x0][UR8+0x2a4] ;  /* 0x00005480080877ac */ /* 0x000ee20008000800 */
[----:B------:R-:W-:Y:S01]  /*0fc0*/  UISETP.GT.U32.AND UP0, UPT, UR68, 0xffff, UPT ;  /* 0x0000ffff4400788c */ /* 0x000fe2000bf04070 */
[----:B------:R-:W3:Y:S01]  /*0fd0*/  LDCU UR21, c[0x0][0xb24] ;  /* 0x00016480ff1577ac */ /* 0x000ee20008000800 */
[----:B------:R-:W3:Y:S01]  /*0fe0*/  LDCU UR45, c[0x0][0xb24] ;  /* 0x00016480ff2d77ac */ /* 0x000ee20008000800 */
[----:B--2---:R-:W-:Y:S01]  /*0ff0*/  I2FP.F32.U32 R2, UR23 ;  /* 0x0000001700027c45 */ /* 0x004fe20008201000 */
[----:B------:R-:W2:Y:S04]  /*1000*/  LDCU UR25, c[0x0][0xb30] ;  /* 0x00016600ff1977ac */ /* 0x000ea80008000800 */
[----:B-1----:R-:W-:Y:S01]  /*1010*/  FMUL R2, R2, UR5 ;  /* 0x0000000502027c20 */ /* 0x002fe20008400000 */
[----:B------:R-:W-:Y:S01]  /*1020*/  USEL UR5, UR68, 0xffff, !UP0 ;  /* 0x0000ffff44057887 */ /* 0x000fe2000c000000 */
[----:B----4-:R-:W-:Y:S01]  /*1030*/  I2FP.F32.U32 R0, UR28 ;  /* 0x0000001c00007c45 */ /* 0x010fe20008201000 */
[----:B------:R-:W-:-:S03]  /*1040*/  USHF.L.U32 UR30, UR52, 0x8, URZ ;  /* 0x00000008341e7899 */ /* 0x000fc600080006ff */
[----:B------:R-:W1:Y:S01]  /*1050*/  F2I.U32.TRUNC.NTZ R2, R2 ;  /* 0x0000000200027305 */ /* 0x000e62000020f000 */
[----:B------:R-:W-:Y:S01]  /*1060*/  ULOP3.LUT UR29, UR5, 0xffff, URZ, 0xc0, !UPT ;  /* 0x0000ffff051d7892 */ /* 0x000fe2000f8ec0ff */
[----:B---3--:R-:W-:-:S06]  /*1070*/  FMUL R0, R0, UR4 ;  /* 0x0000000400007c20 */ /* 0x008fcc0008400000 */
[----:B------:R-:W3:Y:S01]  /*1080*/  F2I.U32.TRUNC.NTZ R0, R0 ;  /* 0x0000000000007305 */ /* 0x000ee2000020f000 */
[----:B-1----:R-:W-:Y:S02]  /*1090*/  R2UR UR4, R2 ;  /* 0x00000000020472ca */ /* 0x002fe400000e0000 */
[----:B------:R-:W-:Y:S02]  /*10a0*/  PRMT R2, RZ, 0x7610, R2 ;  /* 0x00007610ff027816 */ /* 0x000fe40000000002 */
[----:B---3--:R-:W-:Y:S02]  /*10b0*/  R2UR UR6, R0 ;  /* 0x00000000000672ca */ /* 0x008fe400000e0000 */
[----:B------:R-:W-:-:S07]  /*10c0*/  PRMT R0, RZ, 0x7610, R0 ;  /* 0x00007610ff007816 */ /* 0x000fce0000000000 */
[----:B------:R-:W-:-:S04]  /*10d0*/  UIADD3 UR5, UPT, UPT, -UR4, URZ, URZ ;  /* 0x000000ff04057290 */ /* 0x000fc8000fffe1ff */
[----:B------:R-:W-:Y:S02]  /*10e0*/  UIMAD UR5, UR7, UR5, UR23 ;  /* 0x00000005070572a4 */ /* 0x000fe4000f8e0217 */
[----:B------:R-:W-:-:S04]  /*10f0*/  UIADD3 UR4, UPT, UPT, -UR6, URZ, URZ ;  /* 0x000000ff06047290 */ /* 0x000fc8000fffe1ff */
[----:B------:R-:W-:Y:S01]  /*1100*/  IMAD.U32 R55, RZ, RZ, UR5 ;  /* 0x00000005ff377e24 */ /* 0x000fe2000f8e00ff */
[----:B------:R-:W-:-:S06]  /*1110*/  UIMAD UR4, UR8, UR4, UR28 ;  /* 0x00000004080472a4 */ /* 0x000fcc000f8e021c */
[----:B------:R-:W-:Y:S01]  /*1120*/  IMAD.U32 R54, RZ, RZ, UR4 ;  /* 0x00000004ff367e24 */ /* 0x000fe2000f8e00ff */
[----:B--2---:R-:W-:Y:S06]  /*1130*/  BRA.U UP5, `(.L_x_17) ;  /* 0x00000001056c7547 */ /* 0x004fec000b800000 */
[----:B------:R-:W-:Y:S02]  /*1140*/  R2UR UR4, R54 ;  /* 0x00000000360472ca */ /* 0x000fe400000e0000 */
[----:B------:R-:W-:-:S11]  /*1150*/  R2UR UR10, R55 ;  /* 0x00000000370a72ca */ /* 0x000fd600000e0000 */
[----:B------:R-:W-:Y:S02]  /*1160*/  UISETP.NE.AND UP0, UPT, UR4, URZ, UPT ;  /* 0x000000ff0400728c */ /* 0x000fe4000bf05270 */
[----:B------:R-:W-:Y:S02]  /*1170*/  ULOP3.LUT UR4, UR10, 0x2, URZ, 0x3c, !UPT ;  /* 0x000000020a047892 */ /* 0x000fe4000f8e3cff */
[----:B------:R-:W-:Y:S02]  /*1180*/  UISETP.GT.U32.AND UP2, UPT, UR10, 0x1, UP0 ;  /* 0x000000010a00788c */ /* 0x000fe40008744070 */
[----:B------:R-:W-:Y:S02]  /*1190*/  ULOP3.LUT UR5, UR10, 0x4, URZ, 0x3c, !UPT ;  /* 0x000000040a057892 */ /* 0x000fe4000f8e3cff */
[----:B------:R-:W-:Y:S02]  /*11a0*/  USEL UR8, URZ, 0x1, UP2 ;  /* 0x00000001ff087887 */ /* 0x000fe40009000000 */
[----:B------:R-:W-:-:S02]  /*11b0*/  USEL UR7, URZ, 0x2, UP2 ;  /* 0x00000002ff077887 */ /* 0x000fc40009000000 */
[----:B------:R-:W-:Y:S02]  /*11c0*/  UISETP.GT.U32.AND UP2, UPT, UR4, 0x1, UP0 ;  /* 0x000000010400788c */ /* 0x000fe40008744070 */
[----:B------:R-:W-:Y:S02]  /*11d0*/  ULOP3.LUT UR4, UR10, 0x6, URZ, 0x3c, !UPT ;  /* 0x000000060a047892 */ /* 0x000fe4000f8e3cff */
[----:B------:R-:W-:Y:S02]  /*11e0*/  USEL UR6, URZ, 0x4, UP2 ;  /* 0x00000004ff067887 */ /* 0x000fe40009000000 */
[----:B------:R-:W-:Y:S02]  /*11f0*/  USEL UR9, URZ, 0x8, UP2 ;  /* 0x00000008ff097887 */ /* 0x000fe40009000000 */
[----:B------:R-:W-:Y:S02]  /*1200*/  UISETP.GT.U32.AND UP2, UPT, UR5, 0x1, UP0 ;  /* 0x000000010500788c */ /* 0x000fe40008744070 */
[----:B------:R-:W-:-:S02]  /*1210*/  UISETP.GT.U32.AND UP0, UPT, UR4, 0x1, UP0 ;  /* 0x000000010400788c */ /* 0x000fc40008704070 */
[----:B------:R-:W-:Y:S02]  /*1220*/  USEL UR4, URZ, 0x10, UP2 ;  /* 0x00000010ff047887 */ /* 0x000fe40009000000 */
[----:B------:R-:W-:Y:S02]  /*1230*/  UIADD3 UR5, UPT, UPT, UR6, UR7, UR8 ;  /* 0x0000000706057290 */ /* 0x000fe4000fffe008 */
[----:B------:R-:W-:Y:S02]  /*1240*/  USEL UR7, URZ, 0x40, UP0 ;  /* 0x00000040ff077887 */ /* 0x000fe40008000000 */
[----:B------:R-:W-:Y:S02]  /*1250*/  USEL UR8, URZ, 0x20, UP2 ;  /* 0x00000020ff087887 */ /* 0x000fe40009000000 */
[----:B------:R-:W-:Y:S02]  /*1260*/  UIADD3 UR5, UPT, UPT, UR4, UR5, UR9 ;  /* 0x0000000504057290 */ /* 0x000fe4000fffe009 */
[----:B------:R-:W-:-:S02]  /*1270*/  ULOP3.LUT UR4, UR10, 0xfffffffe, URZ, 0xc0, !UPT ;  /* 0xfffffffe0a047892 */ /* 0x000fc4000f8ec0ff */
[----:B------:R-:W-:Y:S02]  /*1280*/  USEL UR6, URZ, 0x80, UP0 ;  /* 0x00000080ff067887 */ /* 0x000fe40008000000 */
[----:B------:R-:W-:-:S03]  /*1290*/  UIADD3 UR5, UPT, UPT, UR7, UR5, UR8 ;  /* 0x0000000507057290 */ /* 0x000fc6000fffe008 */
[----:B------:R-:W-:Y:S01]  /*12a0*/  UMOV UR7, 0x3 ;  /* 0x0000000300077882 */ /* 0x000fe20000000000 */
[----:B------:R-:W-:Y:S02]  /*12b0*/  UIADD3 UR5, UPT, UPT, UR5, UR6, URZ ;  /* 0x0000000605057290 */ /* 0x000fe4000fffe0ff */
[----:B------:R-:W-:-:S04]  /*12c0*/  USHF.L.U32 UR4, UR7, UR4, URZ ;  /* 0x0000000407047299 */ /* 0x000fc800080006ff */
[----:B------:R-:W-:Y:S02]  /*12d0*/  IMAD.U32 R2, RZ, RZ, UR5 ;  /* 0x00000005ff027e24 */ /* 0x000fe4000f8e00ff */
[----:B------:R-:W-:-:S07]  /*12e0*/  IMAD.U32 R0, RZ, RZ, UR4 ;  /* 0x00000004ff007e24 */ /* 0x000fce000f8e00ff */
.L_x_17:
[----:B------:R-:W1:Y:S01]  /*12f0*/  S2UR UR36, SR_CTAID.Z ;  /* 0x00000000002479c3 */ /* 0x000e620000002700 */
[----:B------:R-:W-:Y:S01]  /*1300*/  UISETP.GE.AND UP0, UPT, UR21, 0x1, UPT ;  /* 0x000000011500788c */ /* 0x000fe2000bf06270 */
[----:B------:R-:W-:Y:S01]  /*1310*/  UMOV UR26, 0x55 ;  /* 0x00000055001a7882 */ /* 0x000fe20000000000 */
[----:B------:R-:W-:-:S07]  /*1320*/  UMOV UR24, UR23 ;  /* 0x0000001700187c82 */ /* 0x000fce0008000000 */
[----:B------:R-:W-:Y:S05]  /*1330*/  BRA.U !UP0, `(.L_x_18) ;  /* 0x0000000108d47547 */ /* 0x000fea000b800000 */
[----:B------:R-:W2:Y:S01]  /*1340*/  LDCU.128 UR16, c[0x0][0xb10] ;  /* 0x00016200ff1077ac */ /* 0x000ea20008000c00 */
[----:B------:R-:W3:Y:S01]  /*1350*/  LDCU UR6, c[0x0][0x370] ;  /* 0x00006e00ff0677ac */ /* 0x000ee20008000800 */
[----:B------:R-:W4:Y:S01]  /*1360*/  LDCU UR7, c[0x0][0x374] ;  /* 0x00006e80ff0777ac */ /* 0x000f220008000800 */
[----:B------:R-:W1:Y:S01]  /*1370*/  LDCU UR22, c[0x0][0xb0c] ;  /* 0x00016180ff1677ac */ /* 0x000e620008000800 */
[----:B------:R-:W1:Y:S01]  /*1380*/  LDCU UR24, c[0x0][0xb20] ;  /* 0x00016400ff1877ac */ /* 0x000e620008000800 */
[----:B------:R-:W1:Y:S01]  /*1390*/  LDCU.64 UR8, c[0x0][0xb28] ;  /* 0x00016500ff0877ac */ /* 0x000e620008000a00 */
[----:B--2---:R-:W-:Y:S02]  /*13a0*/  UISETP.NE.AND UP3, UPT, UR18, 0x1, UPT ;  /* 0x000000011200788c */ /* 0x004fe4000bf65270 */
[----:B----4-:R-:W-:Y:S02]  /*13b0*/  UIMAD.WIDE.U32 UR10, UR7, UR19, URZ ;  /* 0x00000013070a72a5 */ /* 0x010fe4000f8e00ff */
[----:B---3--:R-:W-:-:S02]  /*13c0*/  UIMAD.WIDE.U32 UR12, UR6, UR16, URZ ;  /* 0x00000010060c72a5 */ /* 0x008fc4000f8e00ff */
[----:B-1----:R-:W-:Y:S02]  /*13d0*/  UISETP.NE.AND UP0, UPT, UR22, 0x1, UPT ;  /* 0x000000011600788c */ /* 0x002fe4000bf05270 */
[----:B------:R-:W-:Y:S01]  /*13e0*/  UIMAD.WIDE.U32 UR4, UR23, UR16, URZ ;  /* 0x00000010170472a5 */ /* 0x000fe2000f8e00ff */
[----:B------:R-:W-:Y:S02]  /*13f0*/  UMOV UR10, UR11 ;  /* 0x0000000b000a7c82 */ /* 0x000fe40008000000 */
[----:B------:R-:W-:Y:S01]  /*1400*/  UMOV UR12, UR13 ;  /* 0x0000000d000c7c82 */ /* 0x000fe20008000000 */
[----:B------:R-:W-:Y:S02]  /*1410*/  @UP3 USHF.R.U32.HI UR7, URZ, UR24, UR10 ;  /* 0x00000018ff073299 */ /* 0x000fe4000801160a */
[----:B------:R-:W-:Y:S01]  /*1420*/  UISETP.NE.AND UP2, UPT, UR21, 0x1, UPT ;  /* 0x000000011500788c */ /* 0x000fe2000bf45270 */
[----:B------:R-:W-:Y:S02]  /*1430*/  UMOV UR4, UR5 ;  /* 0x0000000500047c82 */ /* 0x000fe40008000000 */
[----:B------:R-:W-:-:S02]  /*1440*/  @UP0 USHF.R.U32.HI UR6, URZ, UR17, UR12 ;  /* 0x00000011ff060299 */ /* 0x000fc4000801160c */
[----:B------:R-:W-:Y:S02]  /*1450*/  USHF.R.U32.HI UR4, URZ, UR17, UR4 ;  /* 0x00000011ff047299 */ /* 0x000fe40008011604 */
[----:B------:R-:W-:Y:S02]  /*1460*/  UIMAD.WIDE.U32 UR12, UR28, UR19, URZ ;  /* 0x000000131c0c72a5 */ /* 0x000fe4000f8e00ff */
[----:B------:R-:W-:Y:S02]  /*1470*/  UIMAD.WIDE.U32 UR10, UR7, UR8, URZ ;  /* 0x00000008070a72a5 */ /* 0x000fe4000f8e00ff */
[----:B------:R-:W-:Y:S02]  /*1480*/  UIMAD.WIDE.U32 UR14, UR6, UR8, URZ ;  /* 0x00000008060e72a5 */ /* 0x000fe4000f8e00ff */
[----:B------:R-:W-:-:S03]  /*1490*/  USEL UR5, UR23, UR4, !UP0 ;  /* 0x0000000417057287 */ /* 0x000fc6000c000000 */
[----:B------:R-:W-:Y:S01]  /*14a0*/  UMOV UR4, UR13 ;  /* 0x0000000d00047c82 */ /* 0x000fe20008000000 */
[----:B------:R-:W-:Y:S01]  /*14b0*/  UMOV UR10, UR11 ;  /* 0x0000000b000a7c82 */ /* 0x000fe20008000000 */
[----:B------:R-:W-:Y:S02]  /*14c0*/  USHF.R.U32.HI UR4, URZ, UR24, UR4 ;  /* 0x00000018ff047299 */ /* 0x000fe40008011604 */
[----:B------:R-:W-:Y:S01]  /*14d0*/  @UP2 USHF.R.U32.HI UR7, URZ, UR9, UR10 ;  /* 0x00000009ff072299 */ /* 0x000fe2000801160a */
[----:B------:R-:W-:Y:S01]  /*14e0*/  UMOV UR14, UR15 ;  /* 0x0000000f000e7c82 */ /* 0x000fe20008000000 */
[----:B------:R-:W-:Y:S02]  /*14f0*/  USEL UR4, UR28, UR4, !UP3 ;  /* 0x000000041c047287 */ /* 0x000fe4000d800000 */
[----:B------:R-:W-:Y:S02]  /*1500*/  @UP2 USHF.R.U32.HI UR6, URZ, UR9, UR14 ;  /* 0x00000009ff062299 */ /* 0x000fe4000801160e */
[----:B------:R-:W-:-:S02]  /*1510*/  UIMAD UR7, UR7, UR21, URZ ;  /* 0x00000015070772a4 */ /* 0x000fc4000f8e02ff */
[----:B------:R-:W-:Y:S02]  /*1520*/  UIMAD UR12, UR6, UR21, URZ ;  /* 0x00000015060c72a4 */ /* 0x000fe4000f8e02ff */
[----:B------:R-:W-:Y:S02]  /*1530*/  UISETP.GE.AND UP0, UPT, UR4, UR7, UPT ;  /* 0x000000070400728c */ /* 0x000fe4000bf06270 */
[----:B------:R-:W-:Y:S02]  /*1540*/  UIMAD.WIDE.U32 UR10, UR4, UR8, URZ ;  /* 0x00000008040a72a5 */ /* 0x000fe4000f8e00ff */
[----:B------:R-:W-:Y:S02]  /*1550*/  UISETP.GE.OR UP0, UPT, UR5, UR12, UP0 ;  /* 0x0000000c0500728c */ /* 0x000fe40008706670 */
[----:B------:R-:W-:Y:S02]  /*1560*/  UIMAD.WIDE.U32 UR12, UR5, UR8, URZ ;  /* 0x00000008050c72a5 */ /* 0x000fe4000f8e00ff */
[----:B------:R-:W-:Y:S01]  /*1570*/  UIADD3 UR10, UPT, UPT, -UR4, URZ, URZ ;  /* 0x000000ff040a7290 */ /* 0x000fe2000fffe1ff */
[----:B------:R-:W-:Y:S01]  /*1580*/  UMOV UR8, UR11 ;  /* 0x0000000b00087c82 */ /* 0x000fe20008000000 */
[----:B------:R-:W-:-:S02]  /*1590*/  UIADD3 UR24, UPT, UPT, -UR5, URZ, URZ ;  /* 0x000000ff05187290 */ /* 0x000fc4000fffe1ff */
[----:B------:R-:W-:-:S03]  /*15a0*/  USHF.R.U32.HI UR8, URZ, UR9, UR8 ;  /* 0x00000009ff087299 */ /* 0x000fc60008011608 */
[----:B------:R-:W-:Y:S01]  /*15b0*/  @!UP0 UMOV UR7, UR13 ;  /* 0x0000000d00078c82 */ /* 0x000fe20008000000 */
[----:B------:R-:W-:Y:S02]  /*15c0*/  UIMAD UR28, UR18, UR10, UR28 ;  /* 0x0000000a121c72a4 */ /* 0x000fe4000f8e021c */
[----:B------:R-:W-:Y:S02]  /*15d0*/  USEL UR8, UR4, UR8, !UP2 ;  /* 0x0000000804087287 */ /* 0x000fe4000d000000 */
[----:B------:R-:W-:Y:S02]  /*15e0*/  @!UP0 USHF.R.U32.HI UR7, URZ, UR9, UR7 ;  /* 0x00000009ff078299 */ /* 0x000fe40008011607 */
[----:B------:R-:W-:Y:S02]  /*15f0*/  UIADD3 UR9, UPT, UPT, -UR8, URZ, URZ ;  /* 0x000000ff08097290 */ /* 0x000fe4000fffe1ff */
[----:B------:R-:W-:Y:S02]  /*1600*/  @!UP0 USEL UR7, UR5, UR7, !UP2 ;  /* 0x0000000705078287 */ /* 0x000fe4000d000000 */
[----:B------:R-:W-:-:S02]  /*1610*/  UIMAD UR9, UR21, UR9, UR4 ;  /* 0x00000009150972a4 */ /* 0x000fc4000f8e0204 */
[----:B------:R-:W-:Y:S02]  /*1620*/  @!UP0 UIADD3 UR8, UPT, UPT, UR8, -UR7, URZ ;  /* 0x8000000708088290 */ /* 0x000fe4000fffe0ff */
[----:B------:R-:W-:Y:S02]  /*1630*/  @!UP0 UIMAD UR6, UR9, UR6, UR7 ;  /* 0x00000006090682a4 */ /* 0x000fe4000f8e0207 */
[----:B------:R-:W-:Y:S02]  /*1640*/  @!UP0 UIMAD UR4, UR8, UR21, UR5 ;  /* 0x00000015080482a4 */ /* 0x000fe4000f8e0205 */
[----:B------:R-:W-:Y:S02]  /*1650*/  UIMAD UR24, UR22, UR24, UR23 ;  /* 0x00000018161872a4 */ /* 0x000fe4000f8e0217 */
[----:B------:R-:W-:Y:S01]  /*1660*/  UIMAD UR28, UR4, UR18, UR28 ;  /* 0x00000012041c72a4 */ /* 0x000fe2000f8e021c */
[----:B------:R-:W-:Y:S02]  /*1670*/  @!UP0 UMOV UR5, UR6 ;  /* 0x0000000600058c82 */ /* 0x000fe40008000000 */
[----:B------:R-:W-:-:S12]  /*1680*/  UIMAD UR24, UR5, UR22, UR24 ;  /* 0x00000016051872a4 */ /* 0x000fd8000f8e0218 */
.L_x_18:
[----:B------:R-:W-:Y:S02]  /*1690*/  UISETP.NE.AND UP2, UPT, UR25, 0x1, UPT ;  /* 0x000000011900788c */ /* 0x000fe4000bf45270 */
[----:B------:R-:W-:Y:S02]  /*16a0*/  UISETP.NE.AND UP0, UPT, UR20, 0x2, UPT ;  /* 0x000000021400788c */ /* 0x000fe4000bf05270 */
[----:B------:R-:W-:Y:S02]  /*16b0*/  ULOP3.LUT UR30, UR30, 0x600, URZ, 0xc0, !UPT ;  /* 0x000006001e1e7892 */ /* 0x000fe4000f8ec0ff */
[----:B------:R-:W-:-:S03]  /*16c0*/  USHF.L.U32 UR29, UR26, UR29, URZ ;  /* 0x0000001d1a1d7299 */ /* 0x000fc600080006ff */
[----:B------:R-:W-:Y:S09]  /*16d0*/  BRA.U UP2, `(.L_x_19) ;  /* 0x0000000102407547 */ /* 0x000ff2000b800000 */
[----:B------:R-:W2:Y:S01]  /*16e0*/  LDCU.128 UR8, c[0x0][0xb10] ;  /* 0x00016200ff0877ac */ /* 0x000ea20008000c00 */
[----:B------:R-:W3:Y:S01]  /*16f0*/  LDCU UR12, c[0x0][0xb0c] ;  /* 0x00016180ff0c77ac */ /* 0x000ee20008000800 */
[----:B------:R-:W4:Y:S01]  /*1700*/  LDCU UR13, c[0x0][0xb20] ;  /* 0x00016400ff0d77ac */ /* 0x000f220008000800 */
[----:B--2---:R-:W-:Y:S02]  /*1710*/  UIMAD.WIDE.U32 UR4, UR24, UR8, URZ ;  /* 0x00000008180472a5 */ /* 0x004fe4000f8e00ff */
[----:B------:R-:W-:Y:S02]  /*1720*/  UIMAD.WIDE.U32 UR6, UR28, UR11, URZ ;  /* 0x0000000b1c0672a5 */ /* 0x000fe4000f8e00ff */
[----:B---3--:R-:W-:Y:S02]  /*1730*/  UISETP.NE.AND UP2, UPT, UR12, 0x1, UPT ;  /* 0x000000010c00788c */ /* 0x008fe4000bf45270 */
[----:B------:R-:W-:-:S03]  /*1740*/  USHF.R.U32.HI UR5, URZ, UR9, UR5 ;  /* 0x00000009ff057299 */ /* 0x000fc60008011605 */
[----:B------:R-:W-:Y:S01]  /*1750*/  UMOV UR4, UR7 ;  /* 0x0000000700047c82 */ /* 0x000fe20008000000 */
[----:B------:R-:W-:Y:S02]  /*1760*/  USEL UR5, UR24, UR5, !UP2 ;  /* 0x0000000518057287 */ /* 0x000fe4000d000000 */
[----:B------:R-:W-:Y:S02]  /*1770*/  UISETP.NE.AND UP2, UPT, UR10, 0x1, UPT ;  /* 0x000000010a00788c */ /* 0x000fe4000bf45270 */
[----:B----4-:R-:W-:-:S04]  /*1780*/  USHF.R.U32.HI UR4, URZ, UR13, UR4 ;  /* 0x0000000dff047299 */ /* 0x010fc80008011604 */
[----:B------:R-:W-:-:S04]  /*1790*/  USEL UR4, UR28, UR4, !UP2 ;  /* 0x000000041c047287 */ /* 0x000fc8000d000000 */
[----:B------:R-:W-:Y:S02]  /*17a0*/  UIADD3 UR6, UPT, UPT, -UR4, UR5, URZ ;  /* 0x0000000504067290 */ /* 0x000fe4000fffe1ff */
[----:B------:R-:W-:Y:S02]  /*17b0*/  UIADD3 UR4, UPT, UPT, UR4, -UR5, URZ ;  /* 0x8000000504047290 */ /* 0x000fe4000fffe0ff */
[----:B------:R-:W-:Y:S02]  /*17c0*/  UIMAD UR28, UR6, UR10, UR28 ;  /* 0x0000000a061c72a4 */ /* 0x000fe4000f8e021c */
[----:B------:R-:W-:-:S12]  /*17d0*/  UIMAD UR24, UR4, UR12, UR24 ;  /* 0x0000000c041872a4 */ /* 0x000fd8000f8e0218 */
.L_x_19:
[----:B------:R-:W-:Y:S05]  /*17e0*/  BRA.U !UP6, `(.L_x_20) ;  /* 0x000000010e0c7547 */ /* 0x000fea000b800000 */
[----:B------:R-:W-:Y:S01]  /*17f0*/  UCGABAR_WAIT ;  /* 0x0000000000007dc7 */ /* 0x000fe20008000000 */
[----:B------:R-:W-:Y:S01]  /*1800*/  CCTL.IVALL ;  /* 0x00000000ff00798f */ /* 0x000fe20002000000 */
[----:B------:R-:W-:Y:S05]  /*1810*/  BRA `(.L_x_21) ;  /* 0x0000000000047947 */ /* 0x000fea0003800000 */
.L_x_20:
[----:B------:R-:W-:Y:S06]  /*1820*/  BAR.SYNC.DEFER_BLOCKING 0x0 ;  /* 0x0000000000007b1d */ /* 0x000fec0000010000 */
.L_x_21:
[----:B------:R-:W-:Y:S05]  /*1830*/  BRA.U UP0, `(.L_x_22) ;  /* 0x0000001500607547 */ /* 0x000fea000b800000 */
[----:B------:R-:W2:Y:S01]  /*1840*/  LDCU UR6, c[0x0][0x38c] ;  /* 0x00007180ff0677ac */ /* 0x000ea20008000800 */
[----:B------:R-:W-:Y:S01]  /*1850*/  PLOP3.LUT P1, PT, PT, PT, UP4, 0x80, 0x8 ;  /* 0x000000000008781c */ /* 0x000fe20003f2f048 */
[----:B------:R-:W-:Y:S01]  /*1860*/  IMAD.MOV.U32 R12, RZ, RZ, 0x1 ;  /* 0x00000001ff0c7424 */ /* 0x000fe200078e00ff */
[----:B------:R-:W-:Y:S01]  /*1870*/  ISETP.NE.AND P2, PT, R3, RZ, P3 ;  /* 0x000000ff0300720c */ /* 0x000fe20001f45270 */
[----:B------:R-:W-:Y:S01]  /*1880*/  UISETP.NE.AND UP1, UPT, UR20, URZ, UPT ;  /* 0x000000ff1400728c */ /* 0x000fe2000bf25270 */
[----:B------:R-:W-:Y:S02]  /*1890*/  PLOP3.LUT P1, PT, P1, PT, PT, 0x8, 0x80 ;  /* 0x000000000080781c */ /* 0x000fe40000f2e170 */
[----:B------:R-:W-:Y:S01]  /*18a0*/  CS2R R10, SRZ ;  /* 0x00000000000a7805 */ /* 0x000fe2000001ff00 */
[----:B------:R-:W-:Y:S01]  /*18b0*/  IMAD.MOV.U32 R9, RZ, RZ, RZ ;  /* 0x000000ffff097224 */ /* 0x000fe200078e00ff */
[----:B------:R-:W3:Y:S01]  /*18c0*/  LDCU UR47, c[0x0][0x370] ;  /* 0x00006e00ff2f77ac */ /* 0x000ee20008000800 */
[----:B------:R-:W-:Y:S01]  /*18d0*/  IMAD.MOV.U32 R8, RZ, RZ, 0x1 ;  /* 0x00000001ff087424 */ /* 0x000fe200078e00ff */
[----:B------:R-:W-:Y:S01]  /*18e0*/  USEL UR31, UR53, 0x2, UP1 ;  /* 0x00000002351f7887 */ /* 0x000fe20008800000 */
[----:B------:R-:W4:Y:S01]  /*18f0*/  LDCU.64 UR40, c[0x0][0x348] ;  /* 0x00006900ff2877ac */ /* 0x000f220008000a00 */
[----:B--2---:R-:W-:-:S02]  /*1900*/  UIADD3 UR5, UPT, UPT, UR6, 0x3f, URZ ;  /* 0x0000003f06057890 */ /* 0x004fc4000fffe0ff */
[----:B------:R-:W-:Y:S02]  /*1910*/  USHF.L.U32 UR55, UR23, 0x7, URZ ;  /* 0x0000000717377899 */ /* 0x000fe400080006ff */
[----:B------:R-:W-:Y:S02]  /*1920*/  USHF.R.S32.HI UR4, URZ, 0x1f, UR5 ;  /* 0x0000001fff047899 */ /* 0x000fe40008011405 */
[----:B------:R-:W-:Y:S02]  /*1930*/  UIADD3 UR54, UPT, UPT, UR6, 0x7e, URZ ;  /* 0x0000007e06367890 */ /* 0x000fe4000fffe0ff */
[----:B------:R-:W-:Y:S02]  /*1940*/  ULEA.HI UR4, UR4, UR5, URZ, 0x6 ;  /* 0x0000000504047291 */ /* 0x000fe4000f8f30ff */
[----:B------:R-:W-:Y:S02]  /*1950*/  USHF.L.U32 UR5, UR23, 0x6, URZ ;  /* 0x0000000617057899 */ /* 0x000fe400080006ff */
[----:B------:R-:W-:-:S02]  /*1960*/  USHF.R.S32.HI UR49, URZ, 0x6, UR4 ;  /* 0x00000006ff317899 */ /* 0x000fc40008011404 */
[----:B------:R-:W-:Y:S02]  /*1970*/  UIADD3 UR4, UPT, UPT, UR6, -0x1, URZ ;  /* 0xffffffff06047890 */ /* 0x000fe4000fffe0ff */
[----:B------:R-:W-:Y:S02]  /*1980*/  UISETP.LT.U32.AND UP0, UPT, UR49, 0x4, UPT ;  /* 0x000000043100788c */ /* 0x000fe4000bf01070 */
[----:B------:R-:W-:Y:S02]  /*1990*/  UISETP.GE.U32.AND UP2, UPT, UR4, -0x7f, UPT ;  /* 0xffffff810400788c */ /* 0x000fe4000bf46070 */
[----:B------:R-:W-:Y:S02]  /*19a0*/  USEL UR48, UR49, 0x4, UP0 ;  /* 0x0000000431307887 */ /* 0x000fe40008000000 */
[----:B------:R-:W-:Y:S02]  /*19b0*/  ULOP3.LUT UR5, UR5, 0x40, URZ, 0xc0, !UPT ;  /* 0x0000004005057892 */ /* 0x000fe4000f8ec0ff */
[----:B------:R-:W-:Y:S01]  /*19c0*/  UIADD3 UR4, UPT, UPT, UR48, -0x1, URZ ;  /* 0xffffffff30047890 */ /* 0x000fe2000fffe0ff */
[----:B------:R-:W2:Y:S04]  /*19d0*/  LDCU UR46, c[0x0][0x374] ;  /* 0x00006e80ff2e77ac */ /* 0x000ea80008000800 */
[----:B------:R-:W-:-:S02]  /*19e0*/  @UP2 UIADD3 UR4, UPT, UPT, UR48, URZ, URZ ;  /* 0x000000ff30042290 */ /* 0x000fc4000fffe0ff */
[----:B------:R-:W-:Y:S02]  /*19f0*/  ULEA.HI UR51, UR30, UR5, URZ, 0x1b ;  /* 0x000000051e337291 */ /* 0x000fe4000f8fd8ff */
[----:B------:R-:W-:Y:S02]  /*1a00*/  UIADD3 UR53, UPT, UPT, UR49, -UR48, URZ ;  /* 0x8000003031357290 */ /* 0x000fe4000fffe0ff */
[----:B------:R-:W-:Y:S02]  /*1a10*/  UIADD3 UR42, UPT, UPT, UR4, 0x1, URZ ;  /* 0x00000001042a7890 */ /* 0x000fe4000fffe0ff */
[----:B------:R-:W-:Y:S01]  /*1a20*/  UIADD3 UR50, UPT, UPT, -UR4, URZ, URZ ;  /* 0x000000ff04327290 */ /* 0x000fe2000fffe1ff */
[----:B---34-:R-:W-:-:S11]  /*1a30*/  UMOV UR15, URZ ;  /* 0x000000ff000f7c82 */ /* 0x018fd60008000000 */
.L_x_44:
[----:B------:R-:W-:Y:S01]  /*1a40*/  UISETP.NE.AND UP0, UPT, UR52, URZ, UPT ;  /* 0x000000ff3400728c */ /* 0x000fe2000bf05270 */
[----:B------:R-:W3:Y:S08]  /*1a50*/  S2UR UR52, SR_CgaCtaId ;  /* 0x00000000003479c3 */ /* 0x000ef00000008800 */
[----:B------:R-:W-:Y:S05]  /*1a60*/  BRA.U UP0, `(.L_x_23) ;  /* 0x0000000100347547 */ /* 0x000fea000b800000 */
[----:B------:R-:W4:Y:S01]  /*1a70*/  S2R R0, SR_CgaCtaId ;  /* 0x0000000000007919 */ /* 0x000f220000008800 */
[----:B------:R-:W-:-:S04]  /*1a80*/  MOV R2, 0x400 ;  /* 0x0000040000027802 */ /* 0x000fc80000000f00 */
[----:B----4-:R-:W-:Y:S02]  /*1a90*/  LEA R0, R0, R2, 0x18 ;  /* 0x0000000200007211 */ /* 0x010fe400078ec0ff */
[----:B------:R-:W-:-:S03]  /*1aa0*/  SHF.L.U32 R2, R8, 0x1f, RZ ;  /* 0x0000001f08027819 */ /* 0x000fc600000006ff */
[----:B------:R-:W-:-:S04]  /*1ab0*/  IMAD R0, R9, 0x8, R0 ;  /* 0x0000000809007824 */ /* 0x000fc800078e0200 */
[----:B------:R-:W4:Y:S02]  /*1ac0*/  SYNCS.PHASECHK.TRANS64.TRYWAIT P0, [R0+URZ+0x100], R2 ;  /* 0x00010002000075a7 */ /* 0x000f2400080011ff */
[----:B----4-:R-:W-:Y:S05]  /*1ad0*/  @!P0 BRA `(.L_x_24) ;  /* 0x000000a4003c8947 */ /* 0x010fea0003800000 */
.L_x_187:
[----:B------:R-:W-:Y:S01]  /*1ae0*/  VIADD R9, R9, 0x1 ;  /* 0x0000000109097836 */ /* 0x000fe20000000000 */
[----:B------:R4:W-:Y:S04]  /*1af0*/  SYNCS.ARRIVE.TRANS64.A1T0 RZ, [R0+URZ+0xf0], RZ ;  /* 0x0000f0ff00ff79a7 */ /* 0x0009e800081000ff */
[----:B------:R-:W-:-:S04]  /*1b00*/  ISETP.NE.AND P0, PT, R9, 0x2, PT ;  /* 0x000000020900780c */ /* 0x000fc80003f05270 */
[----:B------:R-:W-:Y:S02]  /*1b10*/  SEL R9, R9, RZ, P0 ;  /* 0x000000ff09097207 */ /* 0x000fe40000000000 */
[----:B----4-:R-:W-:-:S04]  /*1b20*/  SEL R0, RZ, 0x1, P0 ;  /* 0x00000001ff007807 */ /* 0x010fc80000000000 */
[----:B------:R-:W-:-:S07]  /*1b30*/  LOP3.LUT R8, R8, R0, RZ, 0x3c, !PT ;  /* 0x0000000008087212 */ /* 0x000fce00078e3cff */
.L_x_23:
[----:B------:R-:W-:Y:S01]  /*1b40*/  UMOV UR14, 0x400 ;  /* 0x00000400000e7882 */ /* 0x000fe20000000000 */
[----:B------:R-:W-:Y:S01]  /*1b50*/  SHF.L.U32 R0, R12, 0x1f, RZ ;  /* 0x0000001f0c007819 */ /* 0x000fe200000006ff */
[----:B---3--:R-:W-:Y:S02]  /*1b60*/  ULEA UR14, UR52, UR14, 0x18 ;  /* 0x0000000e340e7291 */ /* 0x008fe4000f8ec0ff */
[----:B------:R-:W-:Y:S02]  /*1b70*/  UISETP.GE.U32.AND UP0, UPT, UR54, 0x7f, UPT ;  /* 0x0000007f3600788c */ /* 0x000fe4000bf06070 */
[----:B------:R-:W-:Y:S02]  /*1b80*/  ULEA UR4, UR15, UR14, 0x3 ;  /* 0x0000000e0f047291 */ /* 0x000fe4000f8e18ff */
[----:B------:R-:W-:Y:S01]  /*1b90*/  ULEA UR19, UR28, UR51, 0x7 ;  /* 0x000000331c137291 */ /* 0x000fe2000f8e38ff */
[----:B------:R-:W-:-:S06]  /*1ba0*/  UMOV UR13, URZ ;  /* 0x000000ff000d7c82 */ /* 0x000fcc0008000000 */
[----:B------:R3:W4:Y:S01]  /*1bb0*/  SYNCS.PHASECHK.TRANS64.TRYWAIT P0, [UR4+0x20], R0 ;  /* 0x00002000ff0075a7 */ /* 0x0007220008001104 */
[----:B------:R-:W-:-:S04]  /*1bc0*/  ULEA.HI UR4, UR24, UR24, URZ, 0x1 ;  /* 0x0000001818047291 */ /* 0x000fc8000f8f08ff */
[----:B------:R-:W-:-:S04]  /*1bd0*/  USHF.L.U32 UR4, UR4, 0x7, URZ ;  /* 0x0000000704047899 */ /* 0x000fc800080006ff */
[----:B------:R-:W-:-:S04]  /*1be0*/  ULOP3.LUT UR35, UR4, 0xffffff00, URZ, 0xc0, !UPT ;  /* 0xffffff0004237892 */ /* 0x000fc8000f8ec0ff */
[----:B------:R-:W-:Y:S01]  /*1bf0*/  ULOP3.LUT UR35, UR35, 0x80, UR55, 0xf8, !UPT ;  /* 0x0000008023237892 */ /* 0x000fe2000f8ef837 */
[----:B------:R-:W-:Y:S11]  /*1c00*/  BRA.U !UP0, `(.L_x_25) ;  /* 0x0000000108f87547 */ /* 0x000ff6000b800000 */
[----:B------:R-:W-:Y:S01]  /*1c10*/  UMOV UR21, UR50 ;  /* 0x0000003200157c82 */ /* 0x000fe20008000000 */
[----:B------:R-:W-:Y:S01]  /*1c20*/  UMOV UR4, UR15 ;  /* 0x0000000f00047c82 */ /* 0x000fe20008000000 */
[----:B------:R-:W-:-:S05]  /*1c30*/  UMOV UR26, 0x20 ;  /* 0x00000020001a7882 */ /* 0x000fca0000000000 */
.L_x_31:
[----:B------:R-:W-:Y:S01]  /*1c40*/  ULEA UR33, UR4, UR14, 0x3 ;  /* 0x0000000e04217291 */ /* 0x000fe2000f8e18ff */
[----:B------:R-:W-:Y:S01]  /*1c50*/  @P3 MOV R2, 0x18000 ;  /* 0x0001800000023802 */ /* 0x000fe20000000f00 */
[----:B--2-4-:R-:W-:Y:S10]  /*1c60*/  @P0 BRA `(.L_x_26) ;  /* 0x00000000000c0947 */ /* 0x014ff40003800000 */
[----:B------:R-:W-:-:S04]  /*1c70*/  SHF.L.U32 R3, R12, 0x1f, RZ ;  /* 0x0000001f0c037819 */ /* 0x000fc800000006ff */
[----:B------:R-:W4:Y:S02]  /*1c80*/  SYNCS.PHASECHK.TRANS64.TRYWAIT P0, [UR33+0x20], R3 ;  /* 0x00002003ff0075a7 */ /* 0x000f240008001121 */
[----:B----4-:R-:W-:Y:S05]  /*1c90*/  @!P0 BRA `(.L_x_27) ;  /* 0x000000a000e08947 */ /* 0x010fea0003800000 */
.L_x_26:
[----:B------:R4:W-:Y:S01]  /*1ca0*/  @P3 SYNCS.ARRIVE.TRANS64 RZ, [UR33], R2 ;  /* 0x00000002ffff39a7 */ /* 0x0009e20008000021 */
[----:B------:R-:W-:Y:S02]  /*1cb0*/  ULOP3.LUT UR5, UR31, 0x2, URZ, 0xfc, !UPT ;  /* 0x000000021f057892 */ /* 0x000fe4000f8efcff */
[----:B------:R-:W-:Y:S02]  /*1cc0*/  UIADD3 UR21, UPT, UPT, UR21, 0x1, URZ ;  /* 0x0000000115157890 */ /* 0x000fe4000fffe0ff */
[----:B------:R-:W-:Y:S02]  /*1cd0*/  UISETP.NE.AND UP0, UPT, UR5, 0x2, UPT ;  /* 0x000000020500788c */ /* 0x000fe4000bf05270 */
[----:B------:R-:W-:-:S07]  /*1ce0*/  UISETP.NE.AND UP2, UPT, UR21, 0x1, UPT ;  /* 0x000000011500788c */ /* 0x000fce000bf45270 */
[----:B------:R-:W-:Y:S05]  /*1cf0*/  BRA.U UP0, `(.L_x_28) ;  /* 0x0000000100047547 */ /* 0x000fea000b800000 */
[----:B-12---:R-:W-:Y:S05]  /*1d00*/  BPT.TRAP 0x1 ;  /* 0x000000040000795c */ /* 0x006fea0000300000 */
.L_x_28:
[----:B------:R-:W-:Y:S04]  /*1d10*/  BSSY.RECONVERGENT B0, `(.L_x_29) ;  /* 0x0000003000007945 */ /* 0x000fe80003800200 */
[----:B------:R-:W-:Y:S05]  /*1d20*/  @!P2 BRA `(.L_x_30) ;  /* 0x000000000004a947 */ /* 0x000fea0003800000 */
[----:B-12---:R-:W-:Y:S05]  /*1d30*/  BPT.TRAP 0x1 ;  /* 0x000000040000795c */ /* 0x006fea0000300000 */
.L_x_30:
[----:B-12---:R-:W-:Y:S05]  /*1d40*/  BSYNC.RECONVERGENT B0 ;  /* 0x0000000000007941 */ /* 0x006fea0003800200 */
.L_x_29:
[----:B------:R-:W-:Y:S02]  /*1d50*/  UIADD3 UR5, UPT, UPT, UR4, 0x1, URZ ;  /* 0x0000000104057890 */ /* 0x000fe4000fffe0ff */
[----:B------:R-:W-:Y:S02]  /*1d60*/  ULEA UR8, UR4, UR30, 0xc ;  /* 0x0000001e04087291 */ /* 0x000fe4000f8e60ff */
[----:B------:R-:W-:Y:S02]  /*1d70*/  UISETP.NE.AND UP0, UPT, UR5, 0x4, UPT ;  /* 0x000000040500788c */ /* 0x000fe4000bf05270 */
[----:B------:R-:W-:Y:S02]  /*1d80*/  ULEA UR24, UR4, UR14, 0xf ;  /* 0x0000000e04187291 */ /* 0x000fe4000f8e78ff */
[----:B------:R-:W-:Y:S02]  /*1d90*/  USEL UR6, URZ, 0x1, UP0 ;  /* 0x00000001ff067887 */ /* 0x000fe40008000000 */
[----:B------:R-:W-:-:S02]  /*1da0*/  USEL UR15, UR5, URZ, UP0 ;  /* 0x000000ff050f7287 */ /* 0x000fc40008000000 */
[----:B------:R-:W-:Y:S02]  /*1db0*/  UIADD3 UR4, UP0, UPT, UR40, 0x180, URZ ;  /* 0x0000018028047890 */ /* 0x000fe4000ff1e0ff */
[----:B------:R-:W-:Y:S01]  /*1dc0*/  ULEA UR5, UR15, UR14, 0x3 ;  /* 0x0000000e0f057291 */ /* 0x000fe2000f8e18ff */
[----:B------:R-:W-:Y:S01]  /*1dd0*/  LOP3.LUT R12, R12, UR6, RZ, 0x3c, !PT ;  /* 0x000000060c0c7c12 */ /* 0x000fe2000f8e3cff */
[----:B------:R-:W-:Y:S02]  /*1de0*/  UIADD3 UR6, UP1, UPT, UR40, 0x80, URZ ;  /* 0x0000008028067890 */ /* 0x000fe4000ff3e0ff */
[----:B------:R-:W-:Y:S01]  /*1df0*/  ULEA UR8, UR8, UR14, 0x2 ;  /* 0x0000000e08087291 */ /* 0x000fe2000f8e10ff */
[----:B---3--:R-:W-:Y:S01]  /*1e00*/  SHF.L.U32 R0, R12, 0x1f, RZ ;  /* 0x0000001f0c007819 */ /* 0x008fe200000006ff */
[----:B------:R-:W-:Y:S02]  /*1e10*/  UIADD3 UR34, UPT, UPT, UR26, -0x20, URZ ;  /* 0xffffffe01a227890 */ /* 0x000fe4000fffe0ff */
[----:B------:R-:W-:Y:S01]  /*1e20*/  ULOP3.LUT UR33, UR33, 0xfefffff8, URZ, 0xc0, !UPT ;  /* 0xfefffff821217892 */ /* 0x000fe2000f8ec0ff */
[----:B------:R1:W2:Y:S01]  /*1e30*/  SYNCS.PHASECHK.TRANS64.TRYWAIT P0, [UR5+0x20], R0 ;  /* 0x00002000ff0075a7 */ /* 0x0002a20008001105 */
[----:B------:R-:W-:-:S02]  /*1e40*/  UIADD3.X UR7, UPT, UPT, URZ, UR41, URZ, UP1, !UPT ;  /* 0x00000029ff077290 */ /* 0x000fc40008ffe4ff */
[----:B------:R-:W-:Y:S02]  /*1e50*/  UIADD3 UR32, UPT, UPT, UR24, 0x8400, URZ ;  /* 0x0000840018207890 */ /* 0x000fe4000fffe0ff */
[----:B------:R-:W-:Y:S02]  /*1e60*/  UIADD3 UR24, UPT, UPT, UR24, 0xc400, URZ ;  /* 0x0000c40018187890 */ /* 0x000fe4000fffe0ff */
[----:B------:R-:W-:Y:S02]  /*1e70*/  UIADD3.X UR5, UPT, UPT, URZ, UR41, URZ, UP0, !UPT ;  /* 0x00000029ff057290 */ /* 0x000fe400087fe4ff */
[----:B------:R-:W-:Y:S02]  /*1e80*/  UIADD3 UR16, UPT, UPT, UR8, 0x28400, URZ ;  /* 0x0002840008107890 */ /* 0x000fe4000fffe0ff */
[----:B------:R-:W-:Y:S02]  /*1e90*/  UPRMT UR13, URZ, 0x5410, UR29 ;  /* 0x00005410ff0d7896 */ /* 0x000fe4000800001d */
[----:B------:R-:W-:Y:S01]  /*1ea0*/  UIADD3 UR8, UPT, UPT, UR8, 0x2a400, URZ ;  /* 0x0002a40008087890 */ /* 0x000fe2000fffe0ff */
[----:B------:R-:W-:Y:S01]  /*1eb0*/  UMOV UR22, 0x0 ;  /* 0x0000000000167882 */ /* 0x000fe20000000000 */
[----:B------:R-:W-:Y:S01]  /*1ec0*/  UMOV UR23, 0x10000000 ;  /* 0x1000000000177882 */ /* 0x000fe20000000000 */
[----:B------:R-:W-:Y:S01]  /*1ed0*/  UMOV UR27, UR35 ;  /* 0x00000023001b7c82 */ /* 0x000fe20008000000 */
[----:B------:R-:W-:Y:S01]  /*1ee0*/  UMOV UR28, UR36 ;  /* 0x00000024001c7c82 */ /* 0x000fe20008000000 */
[----:B------:R-:W-:Y:S01]  /*1ef0*/  UMOV UR25, UR33 ;  /* 0x0000002100197c82 */ /* 0x000fe20008000000 */
[----:B------:R-:W-:Y:S01]  /*1f00*/  UMOV UR20, UR36 ;  /* 0x0000002400147c82 */ /* 0x000fe20008000000 */
[----:B------:R-:W-:Y:S01]  /*1f10*/  UMOV UR17, UR33 ;  /* 0x0000002100117c82 */ /* 0x000fe20008000000 */
[----:B------:R-:W-:Y:S01]  /*1f20*/  UMOV UR18, UR34 ;  /* 0x0000002200127c82 */ /* 0x000fe20008000000 */
[----:B------:R-:W-:Y:S01]  /*1f30*/  UTMALDG.3D.2CTA [UR32], [UR6], desc[UR22] ;  /* 0x00001620060075b4 */ /* 0x000fe20008211000 */
[----:B------:R-:W-:Y:S01]  /*1f40*/  UMOV UR10, UR26 ;  /* 0x0000001a000a7c82 */ /* 0x000fe20008000000 */
[----:B------:R-:W-:Y:S01]  /*1f50*/  UMOV UR11, UR19 ;  /* 0x00000013000b7c82 */ /* 0x000fe20008000000 */
[----:B------:R-:W-:Y:S01]  /*1f60*/  UMOV UR12, UR36 ;  /* 0x00000024000c7c82 */ /* 0x000fe20008000000 */
[----:B------:R-:W-:Y:S01]  /*1f70*/  UMOV UR9, UR33 ;  /* 0x0000002100097c82 */ /* 0x000fe20008000000 */
[----:B------:R3:W-:Y:S01]  /*1f80*/  UTMALDG.3D.2CTA [UR24], [UR6], desc[UR22] ;  /* 0x00001618060075b4 */ /* 0x0007e20008211000 */
[----:B------:R-:W-:Y:S01]  /*1f90*/  UTMALDG.3D.MULTICAST.2CTA [UR16], [UR4], UR13, desc[UR22] ;  /* 0x00001610040073b4 */ /* 0x000fe2000821180d */
[----:B------:R4:W-:Y:S01]  /*1fa0*/  UTMALDG.3D.MULTICAST.2CTA [UR8], [UR4], UR13, desc[UR22] ;  /* 0x00001608040073b4 */ /* 0x0009e2000821180d */
[----:B---3--:R-:W-:Y:S01]  /*1fb0*/  UIADD3 UR26, UPT, UPT, UR26, 0x40, URZ ;  /* 0x000000401a1a7890 */ /* 0x008fe2000fffe0ff */
[----:B----4-:R-:W-:Y:S01]  /*1fc0*/  UMOV UR13, UR42 ;  /* 0x0000002a000d7c82 */ /* 0x010fe20008000000 */
[----:B------:R-:W-:Y:S01]  /*1fd0*/  UMOV UR4, UR15 ;  /* 0x0000000f00047c82 */ /* 0x000fe20008000000 */
[----:B-1----:R-:W-:Y:S09]  /*1fe0*/  BRA.U UP2, `(.L_x_31) ;  /* 0xfffffffd02147547 */ /* 0x002ff2000b83ffff */
.L_x_25:
[----:B------:R-:W-:Y:S01]  /*1ff0*/  ULEA UR4, UR15, UR14, 0x3 ;  /* 0x0000000e0f047291 */ /* 0x000fe2000f8e18ff */
[----:B---3--:R-:W-:Y:S01]  /*2000*/  SHF.L.U32 R0, R12, 0x1f, RZ ;  /* 0x0000001f0c007819 */ /* 0x008fe200000006ff */
[----:B------:R-:W-:Y:S01]  /*2010*/  @!P1 SYNCS.ARRIVE.TRANS64.A1T0 RZ, [UR14+0x88], RZ ;  /* 0x000088ffffff99a7 */ /* 0x000fe2000810000e */
[----:B------:R-:W-:-:S06]  /*2020*/  UISETP.GT.AND UP0, UPT, UR49, UR48, UPT ;  /* 0x000000303100728c */ /* 0x000fcc000bf04270 */
[----:B------:R3:W1:Y:S03]  /*2030*/  SYNCS.PHASECHK.TRANS64.TRYWAIT P1, [UR4+0x20], R0 ;  /* 0x00002000ff0075a7 */ /* 0x0006660008021104 */
[----:B------:R-:W-:Y:S05]  /*2040*/  BRA.U !UP0, `(.L_x_32) ;  /* 0x0000000508047547 */ /* 0x000fea000b800000 */
[----:B------:R-:W-:Y:S01]  /*2050*/  UIADD3 UR37, UPT, UPT, UR53, UR13, URZ ;  /* 0x0000000d35257290 */ /* 0x000fe2000fffe0ff */
[----:B------:R-:W-:-:S11]  /*2060*/  UMOV UR6, UR15 ;  /* 0x0000000f00067c82 */ /* 0x000fd60008000000 */
.L_x_40:
[----:B------:R-:W-:Y:S01]  /*2070*/  ULEA UR7, UR6, UR14, 0x3 ;  /* 0x0000000e06077291 */ /* 0x000fe2000f8e18ff */
[----:B------:R-:W-:Y:S01]  /*2080*/  @P3 MOV R2, 0x18000 ;  /* 0x0001800000023802 */ /* 0x000fe20000000f00 */
[----:B-12---:R-:W-:Y:S10]  /*2090*/  @P1 BRA `(.L_x_33) ;  /* 0x00000000000c1947 */ /* 0x006ff40003800000 */
[----:B------:R-:W-:-:S04]  /*20a0*/  SHF.L.U32 R3, R12, 0x1f, RZ ;  /* 0x0000001f0c037819 */ /* 0x000fc800000006ff */
[----:B--2-4-:R-:W1:Y:S02]  /*20b0*/  SYNCS.PHASECHK.TRANS64.TRYWAIT P0, [UR7+0x20], R3 ;  /* 0x00002003ff0075a7 */ /* 0x014e640008001107 */
[----:B-1----:R-:W-:Y:S05]  /*20c0*/  @!P0 BRA `(.L_x_34) ;  /* 0x0000009c00ec8947 */ /* 0x002fea0003800000 */
.L_x_33:
[----:B------:R1:W-:Y:S01]  /*20d0*/  @P3 SYNCS.ARRIVE.TRANS64 RZ, [UR7], R2 ;  /* 0x00000002ffff39a7 */ /* 0x0003e20008000007 */
[----:B------:R-:W-:-:S04]  /*20e0*/  ULOP3.LUT UR4, UR31, 0x2, URZ, 0xfc, !UPT ;  /* 0x000000021f047892 */ /* 0x000fc8000f8efcff */
[----:B------:R-:W-:-:S09]  /*20f0*/  UISETP.NE.AND UP0, UPT, UR4, 0x2, UPT ;  /* 0x000000020400788c */ /* 0x000fd2000bf05270 */
[----:B------:R-:W-:Y:S05]  /*2100*/  BRA.U UP0, `(.L_x_35) ;  /* 0x0000000100047547 */ /* 0x000fea000b800000 */
[----:B--2---:R-:W-:Y:S05]  /*2110*/  BPT.TRAP 0x1 ;  /* 0x000000040000795c */ /* 0x004fea0000300000 */
.L_x_35:
[----:B------:R-:W-:Y:S04]  /*2120*/  BSSY.RECONVERGENT B0, `(.L_x_36) ;  /* 0x0000003000007945 */ /* 0x000fe80003800200 */
[----:B------:R-:W-:Y:S05]  /*2130*/  @!P2 BRA `(.L_x_37) ;  /* 0x000000000004a947 */ /* 0x000fea0003800000 */
[----:B--2---:R-:W-:Y:S05]  /*2140*/  BPT.TRAP 0x1 ;  /* 0x000000040000795c */ /* 0x004fea0000300000 */
.L_x_37:
[----:B--2---:R-:W-:Y:S05]  /*2150*/  BSYNC.RECONVERGENT B0 ;  /* 0x0000000000007941 */ /* 0x004fea0003800200 */
.L_x_36:
[----:B------:R-:W-:Y:S01]  /*2160*/  UIADD3 UR4, UPT, UPT, UR6, 0x1, URZ ;  /* 0x0000000106047890 */ /* 0x000fe2000fffe0ff */
[----:B------:R-:W-:Y:S01]  /*2170*/  BSSY.RECONVERGENT B0, `(.L_x_38) ;  /* 0x000002a000007945 */ /* 0x000fe20003800200 */
[----:B----4-:R-:W-:Y:S02]  /*2180*/  ELECT P0, URZ, PT ;  /* 0x0000000000ff782f */ /* 0x010fe40003800000 */
[----:B------:R-:W-:-:S04]  /*2190*/  UISETP.NE.AND UP0, UPT, UR4, 0x4, UPT ;  /* 0x000000040400788c */ /* 0x000fc8000bf05270 */
[----:B------:R-:W-:Y:S02]  /*21a0*/  USEL UR5, URZ, 0x1, UP0 ;  /* 0x00000001ff057887 */ /* 0x000fe40008000000 */
[----:B------:R-:W-:-:S04]  /*21b0*/  USEL UR15, UR4, URZ, UP0 ;  /* 0x000000ff040f7287 */ /* 0x000fc80008000000 */
[----:B------:R-:W-:Y:S01]  /*21c0*/  ULEA UR4, UR15, UR14, 0x3 ;  /* 0x0000000e0f047291 */ /* 0x000fe2000f8e18ff */
[----:B------:R-:W-:-:S04]  /*21d0*/  LOP3.LUT R12, R12, UR5, RZ, 0x3c, !PT ;  /* 0x000000050c0c7c12 */ /* 0x000fc8000f8e3cff */
[----:B-1-3--:R-:W-:-:S04]  /*21e0*/  SHF.L.U32 R0, R12, 0x1f, RZ ;  /* 0x0000001f0c007819 */ /* 0x00afc800000006ff */
[----:B------:R1:W2:Y:S01]  /*21f0*/  SYNCS.PHASECHK.TRANS64.TRYWAIT P1, [UR4+0x20], R0 ;  /* 0x00002000ff0075a7 */ /* 0x0002a20008021104 */
[----:B------:R-:W-:Y:S05]  /*2200*/  @!P0 BRA `(.L_x_39) ;  /* 0x0000000000808947 */ /* 0x000fea0003800000 */
[----:B------:R-:W-:Y:S02]  /*2210*/  ULEA UR8, UR6, UR30, 0xc ;  /* 0x0000001e06087291 */ /* 0x000fe4000f8e60ff */
[----:B------:R-:W-:Y:S02]  /*2220*/  ULEA UR24, UR6, UR14, 0xf ;  /* 0x0000000e06187291 */ /* 0x000fe4000f8e78ff */
[----:B------:R-:W-:Y:S02]  /*2230*/  UIADD3 UR4, UP1, UPT, UR40, 0x80, URZ ;  /* 0x0000008028047890 */ /* 0x000fe4000ff3e0ff */
[----:B------:R-:W-:Y:S02]  /*2240*/  USHF.L.U32 UR34, UR13, 0x6, URZ ;  /* 0x000000060d227899 */ /* 0x000fe400080006ff */
[----:B------:R-:W-:Y:S02]  /*2250*/  UIADD3 UR22, UP0, UPT, UR40, 0x180, URZ ;  /* 0x0000018028167890 */ /* 0x000fe4000ff1e0ff */
[----:B------:R-:W-:-:S02]  /*2260*/  ULEA UR8, UR8, UR14, 0x2 ;  /* 0x0000000e08087291 */ /* 0x000fc4000f8e10ff */
[----:B------:R-:W-:Y:S02]  /*2270*/  ULOP3.LUT UR33, UR7, 0xfefffff8, URZ, 0xc0, !UPT ;  /* 0xfefffff807217892 */ /* 0x000fe4000f8ec0ff */
[----:B------:R-:W-:Y:S02]  /*2280*/  UIADD3.X UR5, UPT, UPT, URZ, UR41, URZ, UP1, !UPT ;  /* 0x00000029ff057290 */ /* 0x000fe40008ffe4ff */
[----:B------:R-:W-:Y:S02]  /*2290*/  UIADD3 UR32, UPT, UPT, UR24, 0x8400, URZ ;  /* 0x0000840018207890 */ /* 0x000fe4000fffe0ff */
[----:B------:R-:W-:Y:S02]  /*22a0*/  UIADD3 UR26, UPT, UPT, UR34, 0x20, URZ ;  /* 0x00000020221a7890 */ /* 0x000fe4000fffe0ff */
[----:B------:R-:W-:Y:S02]  /*22b0*/  UIADD3 UR24, UPT, UPT, UR24, 0xc400, URZ ;  /* 0x0000c40018187890 */ /* 0x000fe4000fffe0ff */
[----:B------:R-:W-:-:S02]  /*22c0*/  UIADD3.X UR23, UPT, UPT, URZ, UR41, URZ, UP0, !UPT ;  /* 0x00000029ff177290 */ /* 0x000fc400087fe4ff */
        /* <DEDUP_REMOVED lines=11> */
[----:B------:R3:W-:Y:S01]  /*2380*/  UTMALDG.3D.2CTA [UR32], [UR4], desc[UR38] ;  /* 0x00002620040075b4 */ /* 0x0007e20008211000 */
[----:B------:R-:W-:Y:S01]  /*2390*/  UMOV UR11, UR19 ;  /* 0x00000013000b7c82 */ /* 0x000fe20008000000 */
[----:B------:R-:W-:Y:S01]  /*23a0*/  UMOV UR12, UR36 ;  /* 0x00000024000c7c82 */ /* 0x000fe20008000000 */
[----:B------:R-:W-:Y:S01]  /*23b0*/  UMOV UR9, UR33 ;  /* 0x0000002100097c82 */ /* 0x000fe20008000000 */
[----:B------:R-:W-:Y:S01]  /*23c0*/  UMOV UR10, UR26 ;  /* 0x0000001a000a7c82 */ /* 0x000fe20008000000 */
[----:B------:R3:W-:Y:S01]  /*23d0*/  UTMALDG.3D.2CTA [UR24], [UR4], desc[UR38] ;  /* 0x00002618040075b4 */ /* 0x0007e20008211000 */
[----:B------:R3:W-:Y:S01]  /*23e0*/  UTMALDG.3D.MULTICAST.2CTA [UR16], [UR22], UR21, desc[UR38] ;  /* 0x00002610160073b4 */ /* 0x0007e20008211815 */
[----:B------:R3:W-:Y:S02]  /*23f0*/  UTMALDG.3D.MULTICAST.2CTA [UR8], [UR22], UR21, desc[UR38] ;  /* 0x00002608160073b4 */ /* 0x0007e40008211815 */
[----:B---3--:R-:W-:Y:S01]  /*2400*/  NOP ;  /* 0x0000000000007918 */ /* 0x008fe20000000000 */
.L_x_39:
[----:B------:R-:W-:Y:S05]  /*2410*/  BSYNC.RECONVERGENT B0 ;  /* 0x0000000000007941 */ /* 0x000fea0003800200 */
.L_x_38:
[----:B------:R-:W-:Y:S01]  /*2420*/  UIADD3 UR13, UPT, UPT, UR13, 0x1, URZ ;  /* 0x000000010d0d7890 */ /* 0x000fe2000fffe0ff */
[----:B------:R-:W-:-:S03]  /*2430*/  UMOV UR6, UR15 ;  /* 0x0000000f00067c82 */ /* 0x000fc60008000000 */
[----:B------:R-:W-:-:S09]  /*2440*/  UISETP.NE.AND UP0, UPT, UR13, UR37, UPT ;  /* 0x000000250d00728c */ /* 0x000fd2000bf05270 */
[----:B------:R-:W-:Y:S05]  /*2450*/  BRA.U UP0, `(.L_x_40) ;  /* 0xfffffffd00047547 */ /* 0x000fea000b83ffff */
.L_x_32:
[C---:B------:R-:W-:Y:S01]  /*2460*/  LEA R3, R11.reuse, UR14, 0x3 ;  /* 0x0000000e0b037c11 */ /* 0x040fe2000f8e18ff */
[----:B------:R-:W-:Y:S01]  /*2470*/  NOP ;  /* 0x0000000000007918 */ /* 0x000fe20000000000 */
[----:B-1-3--:R-:W-:Y:S02]  /*2480*/  SHF.L.U32 R0, R10, 0x1f, RZ ;  /* 0x0000001f0a007819 */ /* 0x00afe400000006ff */
[----:B------:R-:W-:Y:S02]  /*2490*/  LEA R4, R11, UR14, 0x4 ;  /* 0x0000000e0b047c11 */ /* 0x000fe4000f8e20ff */
[----:B--2-4-:R-:W1:Y:S02]  /*24a0*/  SYNCS.PHASECHK.TRANS64.TRYWAIT P0, [R3+URZ+0x90], R0 ;  /* 0x00009000030075a7 */ /* 0x014e6400080011ff */
[----:B-1----:R-:W-:Y:S05]  /*24b0*/  @!P0 BRA `(.L_x_41) ;  /* 0x0000009c00088947 */ /* 0x002fea0003800000 */
.L_x_190:
[----:B------:R-:W2:Y:S01]  /*24c0*/  LDS.128 R4, [R4+0x120] ;  /* 0x0001200004047984 */ /* 0x000ea20000000c00 */
[----:B------:R-:W-:Y:S01]  /*24d0*/  UISETP.GE.AND UP0, UPT, UR45, 0x1, UPT ;  /* 0x000000012d00788c */ /* 0x000fe2000bf06270 */
[----:B------:R-:W-:Y:S01]  /*24e0*/  @!PT LDS RZ, [RZ] ;  /* 0x00000000fffff984 */ /* 0x000fe20000000800 */
[----:B------:R-:W-:Y:S01]  /*24f0*/  @!PT LDS RZ, [RZ] ;  /* 0x00000000fffff984 */ /* 0x000fe20000000800 */
[----:B------:R-:W-:Y:S01]  /*2500*/  @!PT LDS RZ, [RZ] ;  /* 0x00000000fffff984 */ /* 0x000fe20000000800 */
[----:B------:R-:W-:Y:S01]  /*2510*/  @!PT LDS RZ, [RZ] ;  /* 0x00000000fffff984 */ /* 0x000fe20000000800 */
[----:B------:R3:W-:Y:S06]  /*2520*/  MEMBAR.ALL.CTA ;  /* 0x0000000000007992 */ /* 0x0007ec0000008000 */
[----:B---3--:R-:W3:Y:S01]  /*2530*/  FENCE.VIEW.ASYNC.S ;  /* 0x00000000000073c6 */ /* 0x008ee20000000000 */
[----:B--2---:R-:W-:-:S13]  /*2540*/  LOP3.LUT P0, RZ, R6, 0x1, RZ, 0xc0, !PT ;  /* 0x0000000106ff7812 */ /* 0x004fda000780c0ff */
[----:B---3--:R-:W-:Y:S01]  /*2550*/  VOTEU.ANY UP1, P0 ;  /* 0x0000000000ff7886 */ /* 0x008fe20000020100 */
[----:B------:R-:W-:-:S13]  /*2560*/  PLOP3.LUT P0, PT, PT, PT, UP1, 0x80, 0x8 ;  /* 0x000000000008781c */ /* 0x000fda0003f0f018 */
[----:B-1----:R-:W-:Y:S02]  /*2570*/  @P0 LOP3.LUT R0, R5, 0xffff, RZ, 0xc0, !PT ;  /* 0x0000ffff05000812 */ /* 0x002fe400078ec0ff */
[----:B------:R-:W-:Y:S02]  /*2580*/  @P0 MOV R2, R4 ;  /* 0x0000000400020202 */ /* 0x000fe40000000f00 */
[----:B------:R-:W-:Y:S01]  /*2590*/  @P0 R2UR UR5, R0 ;  /* 0x00000000000502ca */ /* 0x000fe200000e0000 */
[----:B------:R-:W-:Y:S01]  /*25a0*/  VIADD R0, R3, 0xa0 ;  /* 0x000000a003007836 */ /* 0x000fe20000000000 */
[----:B------:R-:W-:Y:S02]  /*25b0*/  @P0 SHF.R.U32.HI R4, RZ, 0x10, R5 ;  /* 0x00000010ff040819 */ /* 0x000fe40000011605 */
[----:B------:R-:W-:Y:S02]  /*25c0*/  @P0 R2UR UR6, R2 ;  /* 0x00000000020602ca */ /* 0x000fe400000e0000 */
[----:B------:R-:W-:-:S02]  /*25d0*/  PRMT R0, RZ, 0x654, R0 ;  /* 0x00000654ff007816 */ /* 0x000fc40000000000 */
[----:B------:R-:W-:Y:S02]  /*25e0*/  @P0 R2UR UR4, R4 ;  /* 0x00000000040402ca */ /* 0x000fe400000e0000 */
[----:B------:R1:W-:Y:S03]  /*25f0*/  SYNCS.ARRIVE.TRANS64.RED.A1T0 RZ, [R0+URZ], RZ ;  /* 0x000000ff00ff79a7 */ /* 0x0003e600081004ff */
[----:B------:R-:W-:-:S04]  /*2600*/  @UP1 UMOV UR43, UR5 ;  /* 0x00000005002b1c82 */ /* 0x000fc80008000000 */
[----:B------:R-:W-:-:S04]  /*2610*/  @UP1 UMOV UR44, UR6 ;  /* 0x00000006002c1c82 */ /* 0x000fc80008000000 */
[----:B------:R-:W-:Y:S01]  /*2620*/  @UP1 UMOV UR36, UR4 ;  /* 0x0000000400241c82 */ /* 0x000fe20008000000 */
[----:B------:R-:W-:Y:S05]  /*2630*/  BRA.U !UP0, `(.L_x_42) ;  /* 0x0000000108d47547 */ /* 0x000fea000b800000 */
[----:B------:R-:W2:Y:S01]  /*2640*/  LDCU.128 UR16, c[0x0][0xb10] ;  /* 0x00016200ff1077ac */ /* 0x000ea20008000c00 */
[----:B------:R-:W3:Y:S01]  /*2650*/  LDCU UR23, c[0x0][0xb20] ;  /* 0x00016400ff1777ac */ /* 0x000ee20008000800 */
[----:B------:R-:W4:Y:S01]  /*2660*/  LDCU UR22, c[0x0][0xb0c] ;  /* 0x00016180ff1677ac */ /* 0x000f220008000800 */
[----:B------:R-:W1:Y:S01]  /*2670*/  LDCU.64 UR8, c[0x0][0xb28] ;  /* 0x00016500ff0877ac */ /* 0x000e620008000a00 */
[----:B------:R-:W-:Y:S02]  /*2680*/  UISETP.NE.AND UP3, UPT, UR45, 0x1, UPT ;  /* 0x000000012d00788c */ /* 0x000fe4000bf65270 */
[----:B--2---:R-:W-:Y:S02]  /*2690*/  UIMAD.WIDE.U32 UR6, UR46, UR19, URZ ;  /* 0x000000132e0672a5 */ /* 0x004fe4000f8e00ff */
[----:B------:R-:W-:Y:S02]  /*26a0*/  UIMAD.WIDE.U32 UR4, UR47, UR16, URZ ;  /* 0x000000102f0472a5 */ /* 0x000fe4000f8e00ff */
[----:B------:R-:W-:-:S02]  /*26b0*/  UISETP.NE.AND UP0, UPT, UR18, 0x1, UPT ;  /* 0x000000011200788c */ /* 0x000fc4000bf05270 */
[----:B------:R-:W-:Y:S01]  /*26c0*/  UIMAD.WIDE.U32 UR20, UR43, UR19, URZ ;  /* 0x000000132b1472a5 */ /* 0x000fe2000f8e00ff */
[----:B------:R-:W-:Y:S02]  /*26d0*/  UMOV UR6, UR7 ;  /* 0x0000000700067c82 */ /* 0x000fe40008000000 */
[----:B------:R-:W-:Y:S01]  /*26e0*/  UMOV UR4, UR5 ;  /* 0x0000000500047c82 */ /* 0x000fe20008000000 */
[----:B---3--:R-:W-:Y:S02]  /*26f0*/  USHF.R.U32.HI UR6, URZ, UR23, UR6 ;  /* 0x00000017ff067299 */ /* 0x008fe40008011606 */
[----:B----4-:R-:W-:Y:S02]  /*2700*/  UISETP.NE.AND UP2, UPT, UR22, 0x1, UPT ;  /* 0x000000011600788c */ /* 0x010fe4000bf45270 */
[----:B------:R-:W-:Y:S02]  /*2710*/  USHF.R.U32.HI UR4, URZ, UR17, UR4 ;  /* 0x00000011ff047299 */ /* 0x000fe40008011604 */
[----:B------:R-:W-:-:S02]  /*2720*/  USEL UR5, UR46, UR6, !UP0 ;  /* 0x000000062e057287 */ /* 0x000fc4000c000000 */
[----:B------:R-:W-:Y:S02]  /*2730*/  USEL UR6, UR47, UR4, !UP2 ;  /* 0x000000042f067287 */ /* 0x000fe4000d000000 */
[----:B-1----:R-:W-:Y:S01]  /*2740*/  UIMAD.WIDE.U32 UR10, UR5, UR8, URZ ;  /* 0x00000008050a72a5 */ /* 0x002fe2000f8e00ff */
[----:B------:R-:W-:Y:S01]  /*2750*/  UMOV UR4, UR21 ;  /* 0x0000001500047c82 */ /* 0x000fe20008000000 */
[----:B------:R-:W-:Y:S02]  /*2760*/  UIMAD.WIDE.U32 UR12, UR44, UR16, URZ ;  /* 0x000000102c0c72a5 */ /* 0x000fe4000f8e00ff */
[----:B------:R-:W-:-:S03]  /*2770*/  UIMAD.WIDE.U32 UR20, UR6, UR8, URZ ;  /* 0x00000008061472a5 */ /* 0x000fc6000f8e00ff */
[----:B------:R-:W-:Y:S01]  /*2780*/  UMOV UR10, UR11 ;  /* 0x0000000b000a7c82 */ /* 0x000fe20008000000 */
[----:B------:R-:W-:Y:S02]  /*2790*/  USHF.R.U32.HI UR4, URZ, UR23, UR4 ;  /* 0x00000017ff047299 */ /* 0x000fe40008011604 */
[----:B------:R-:W-:Y:S01]  /*27a0*/  @UP3 USHF.R.U32.HI UR5, URZ, UR9, UR10 ;  /* 0x00000009ff053299 */ /* 0x000fe2000801160a */
[----:B------:R-:W-:Y:S01]  /*27b0*/  UMOV UR12, UR13 ;  /* 0x0000000d000c7c82 */ /* 0x000fe20008000000 */
[----:B------:R-:W-:Y:S01]  /*27c0*/  UMOV UR20, UR21 ;  /* 0x0000001500147c82 */ /* 0x000fe20008000000 */
[----:B------:R-:W-:Y:S02]  /*27d0*/  USHF.R.U32.HI UR17, URZ, UR17, UR12 ;  /* 0x00000011ff117299 */ /* 0x000fe4000801160c */
[----:B------:R-:W-:Y:S02]  /*27e0*/  USEL UR4, UR43, UR4, !UP0 ;  /* 0x000000042b047287 */ /* 0x000fe4000c000000 */
[----:B------:R-:W-:-:S02]  /*27f0*/  @UP3 USHF.R.U32.HI UR6, URZ, UR9, UR20 ;  /* 0x00000009ff063299 */ /* 0x000fc40008011614 */
[----:B------:R-:W-:Y:S02]  /*2800*/  UIMAD UR7, UR45, UR5, URZ ;  /* 0x000000052d0772a4 */ /* 0x000fe4000f8e02ff */
[----:B------:R-:W-:Y:S02]  /*2810*/  USEL UR5, UR44, UR17, !UP2 ;  /* 0x000000112c057287 */ /* 0x000fe4000d000000 */
[----:B------:R-:W-:Y:S02]  /*2820*/  UIMAD UR10, UR45, UR6, URZ ;  /* 0x000000062d0a72a4 */ /* 0x000fe4000f8e02ff */
[----:B------:R-:W-:Y:S02]  /*2830*/  UISETP.GE.AND UP0, UPT, UR4, UR7, UPT ;  /* 0x000000070400728c */ /* 0x000fe4000bf06270 */
[----:B------:R-:W-:Y:S02]  /*2840*/  UIMAD.WIDE.U32 UR12, UR4, UR8, URZ ;  /* 0x00000008040c72a5 */ /* 0x000fe4000f8e00ff */
[----:B------:R-:W-:-:S02]  /*2850*/  UISETP.GE.OR UP0, UPT, UR5, UR10, UP0 ;  /* 0x0000000a0500728c */ /* 0x000fc40008706670 */
[----:B------:R-:W-:Y:S02]  /*2860*/  UIMAD.WIDE.U32 UR10, UR5, UR8, URZ ;  /* 0x00000008050a72a5 */ /* 0x000fe4000f8e00ff */
[----:B------:R-:W-:Y:S01]  /*2870*/  UIADD3 UR12, UPT, UPT, -UR4, URZ, URZ ;  /* 0x000000ff040c7290 */ /* 0x000fe2000fffe1ff */
[----:B------:R-:W-:Y:S01]  /*2880*/  UMOV UR8, UR13 ;  /* 0x0000000d00087c82 */ /* 0x000fe20008000000 */
[----:B------:R-:W-:Y:S02]  /*2890*/  UIADD3 UR10, UPT, UPT, -UR5, URZ, URZ ;  /* 0x000000ff050a7290 */ /* 0x000fe4000fffe1ff */
        /* <DEDUP_REMOVED lines=15> */
.L_x_42:
[----:B------:R-:W2:Y:S02]  /*2990*/  LDCU UR4, c[0x0][0xb30] ;  /* 0x00016600ff0477ac */ /* 0x000ea40008000800 */
[----:B--2---:R-:W-:-:S09]  /*29a0*/  UISETP.NE.AND UP0, UPT, UR4, 0x1, UPT ;  /* 0x000000010400788c */ /* 0x004fd2000bf05270 */
[----:B------:R-:W-:Y:S05]  /*29b0*/  BRA.U UP0, `(.L_x_43) ;  /* 0x0000000100447547 */ /* 0x000fea000b800000 */
[----:B------:R-:W2:Y:S01]  /*29c0*/  LDCU.128 UR8, c[0x0][0xb10] ;  /* 0x00016200ff0877ac */ /* 0x000ea20008000c00 */
[----:B------:R-:W3:Y:S01]  /*29d0*/  LDCU UR12, c[0x0][0xb0c] ;  /* 0x00016180ff0c77ac */ /* 0x000ee20008000800 */
[----:B------:R-:W4:Y:S01]  /*29e0*/  LDCU UR13, c[0x0][0xb20] ;  /* 0x00016400ff0d77ac */ /* 0x000f220008000800 */
[----:B--2---:R-:W-:Y:S02]  /*29f0*/  UIMAD.WIDE.U32 UR6, UR44, UR8, URZ ;  /* 0x000000082c0672a5 */ /* 0x004fe4000f8e00ff */
[----:B------:R-:W-:Y:S02]  /*2a00*/  UIMAD.WIDE.U32 UR4, UR43, UR11, URZ ;  /* 0x0000000b2b0472a5 */ /* 0x000fe4000f8e00ff */
[----:B---3--:R-:W-:Y:S02]  /*2a10*/  UISETP.NE.AND UP2, UPT, UR12, 0x1, UPT ;  /* 0x000000010c00788c */ /* 0x008fe4000bf45270 */
[----:B------:R-:W-:Y:S01]  /*2a20*/  UISETP.NE.AND UP0, UPT, UR10, 0x1, UPT ;  /* 0x000000010a00788c */ /* 0x000fe2000bf05270 */
[----:B------:R-:W-:-:S02]  /*2a30*/  UMOV UR6, UR7 ;  /* 0x0000000700067c82 */ /* 0x000fc40008000000 */
[----:B------:R-:W-:Y:S01]  /*2a40*/  UMOV UR4, UR5 ;  /* 0x0000000500047c82 */ /* 0x000fe20008000000 */
[----:B------:R-:W-:Y:S02]  /*2a50*/  USHF.R.U32.HI UR9, URZ, UR9, UR6 ;  /* 0x00000009ff097299 */ /* 0x000fe40008011606 */
[----:B----4-:R-:W-:Y:S02]  /*2a60*/  USHF.R.U32.HI UR4, URZ, UR13, UR4 ;  /* 0x0000000dff047299 */ /* 0x010fe40008011604 */
[----:B------:R-:W-:Y:S02]  /*2a70*/  USEL UR5, UR44, UR9, !UP2 ;  /* 0x000000092c057287 */ /* 0x000fe4000d000000 */
[----:B------:R-:W-:-:S04]  /*2a80*/  USEL UR4, UR43, UR4, !UP0 ;  /* 0x000000042b047287 */ /* 0x000fc8000c000000 */
[----:B------:R-:W-:Y:S02]  /*2a90*/  UIADD3 UR6, UPT, UPT, UR5, -UR4, URZ ;  /* 0x8000000405067290 */ /* 0x000fe4000fffe0ff */
[----:B------:R-:W-:Y:S02]  /*2aa0*/  UIADD3 UR4, UPT, UPT, -UR5, UR4, URZ ;  /* 0x0000000405047290 */ /* 0x000fe4000fffe1ff */
[----:B------:R-:W-:Y:S02]  /*2ab0*/  UIMAD UR43, UR6, UR10, UR43 ;  /* 0x0000000a062b72a4 */ /* 0x000fe4000f8e022b */
[----:B------:R-:W-:-:S12]  /*2ac0*/  UIMAD UR44, UR4, UR12, UR44 ;  /* 0x0000000c042c72a4 */ /* 0x000fd8000f8e022c */
.L_x_43:
[----:B------:R-:W-:Y:S01]  /*2ad0*/  VIADD R11, R11, 0x1 ;  /* 0x000000010b0b7836 */ /* 0x000fe20000000000 */
[----:B------:R-:W-:Y:S02]  /*2ae0*/  R2UR UR5, R55 ;  /* 0x00000000370572ca */ /* 0x000fe400000e0000 */
[----:B------:R-:W-:Y:S02]  /*2af0*/  R2UR UR4, R54 ;  /* 0x00000000360472ca */ /* 0x000fe400000e0000 */
[C---:B------:R-:W-:Y:S02]  /*2b00*/  ISETP.NE.AND P0, PT, R11.reuse, 0x2, PT ;  /* 0x000000020b00780c */ /* 0x040fe40003f05270 */
[----:B------:R-:W-:Y:S02]  /*2b10*/  PLOP3.LUT P1, PT, PT, PT, PT, 0x80, 0x8 ;  /* 0x000000000008781c */ /* 0x000fe40003f2f070 */
[----:B-1----:R-:W-:Y:S02]  /*2b20*/  SEL R0, RZ, 0x1, P0 ;  /* 0x00000001ff007807 */ /* 0x002fe40000000000 */
[----:B------:R-:W-:-:S02]  /*2b30*/  SEL R11, R11, RZ, P0 ;  /* 0x000000ff0b0b7207 */ /* 0x000fc40000000000 */
[----:B------:R-:W-:Y:S01]  /*2b40*/  LOP3.LUT R10, R10, R0, RZ, 0x3c, !PT ;  /* 0x000000000a0a7212 */ /* 0x000fe200078e3cff */
[----:B------:R-:W-:Y:S02]  /*2b50*/  UIADD3 UR24, UPT, UPT, UR44, UR5, URZ ;  /* 0x000000052c187290 */ /* 0x000fe4000fffe0ff */
[----:B------:R-:W-:Y:S01]  /*2b60*/  UIADD3 UR28, UPT, UPT, UR43, UR4, URZ ;  /* 0x000000042b1c7290 */ /* 0x000fe2000fffe0ff */
[----:B------:R-:W-:Y:S11]  /*2b70*/  BRA.U UP1, `(.L_x_44) ;  /* 0xffffffed01b07547 */ /* 0x000ff6000b83ffff */
[----:B------:R-:W-:Y:S01]  /*2b80*/  UIADD3 UR14, UPT, UPT, UR14, 0x20, URZ ;  /* 0x000000200e0e7890 */ /* 0x000fe2000fffe0ff */
[----:B------:R-:W-:-:S03]  /*2b90*/  SHF.L.U32 R2, R12, 0x1f, RZ ;  /* 0x0000001f0c027819 */ /* 0x000fc600000006ff */
[----:B------:R-:W-:-:S09]  /*2ba0*/  ULEA UR4, UR15, UR14, 0x3 ;  /* 0x0000000e0f047291 */ /* 0x000fd2000f8e18ff */
[----:B------:R-:W1:Y:S02]  /*2bb0*/  SYNCS.PHASECHK.TRANS64.TRYWAIT P0, [UR4], R2 ;  /* 0x00000002ff0075a7 */ /* 0x000e640008001104 */
[----:B-1----:R-:W-:Y:S05]  /*2bc0*/  @!P0 BRA `(.L_x_45) ;  /* 0x0000009400588947 */ /* 0x002fea0003800000 */
.L_x_192:
[----:B------:R-:W-:-:S04]  /*2bd0*/  UIADD3 UR4, UPT, UPT, UR15, 0x1, URZ ;  /* 0x000000010f047890 */ /* 0x000fc8000fffe0ff */
[----:B------:R-:W-:-:S04]  /*2be0*/  UISETP.NE.AND UP0, UPT, UR4, 0x4, UPT ;  /* 0x000000040400788c */ /* 0x000fc8000bf05270 */
[----:B------:R-:W-:Y:S02]  /*2bf0*/  USEL UR6, URZ, 0x1, UP0 ;  /* 0x00000001ff067887 */ /* 0x000fe40008000000 */
[----:B------:R-:W-:-:S04]  /*2c00*/  USEL UR4, UR4, URZ, UP0 ;  /* 0x000000ff04047287 */ /* 0x000fc80008000000 */
[----:B------:R-:W-:Y:S01]  /*2c10*/  ULEA UR5, UR4, UR14, 0x3 ;  /* 0x0000000e04057291 */ /* 0x000fe2000f8e18ff */
[----:B-1----:R-:W-:-:S04]  /*2c20*/  LOP3.LUT R2, R12, UR6, RZ, 0x3c, !PT ;  /* 0x000000060c027c12 */ /* 0x002fc8000f8e3cff */
[----:B------:R-:W-:-:S04]  /*2c30*/  SHF.L.U32 R3, R2, 0x1f, RZ ;  /* 0x0000001f02037819 */ /* 0x000fc800000006ff */
[----:B------:R-:W1:Y:S02]  /*2c40*/  SYNCS.PHASECHK.TRANS64.TRYWAIT P0, [UR5], R3 ;  /* 0x00000003ff0075a7 */ /* 0x000e640008001105 */
[----:B-1----:R-:W-:Y:S05]  /*2c50*/  @!P0 BRA `(.L_x_46) ;  /* 0x00000094004c8947 */ /* 0x002fea0003800000 */
.L_x_194:
[----:B------:R-:W-:-:S04]  /*2c60*/  UIADD3 UR4, UPT, UPT, UR4, 0x1, URZ ;  /* 0x0000000104047890 */ /* 0x000fc8000fffe0ff */
[----:B------:R-:W-:-:S04]  /*2c70*/  UISETP.NE.AND UP0, UPT, UR4, 0x4, UPT ;  /* 0x000000040400788c */ /* 0x000fc8000bf05270 */
[----:B------:R-:W-:Y:S02]  /*2c80*/  USEL UR6, URZ, 0x1, UP0 ;  /* 0x00000001ff067887 */ /* 0x000fe40008000000 */
[----:B------:R-:W-:-:S04]  /*2c90*/  USEL UR4, UR4, URZ, UP0 ;  /* 0x000000ff04047287 */ /* 0x000fc80008000000 */
[----:B------:R-:W-:Y:S01]  /*2ca0*/  ULEA UR5, UR4, UR14, 0x3 ;  /* 0x0000000e04057291 */ /* 0x000fe2000f8e18ff */
[----:B------:R-:W-:-:S04]  /*2cb0*/  LOP3.LUT R2, R2, UR6, RZ, 0x3c, !PT ;  /* 0x0000000602027c12 */ /* 0x000fc8000f8e3cff */
[----:B-1----:R-:W-:-:S04]  /*2cc0*/  SHF.L.U32 R3, R2, 0x1f, RZ ;  /* 0x0000001f02037819 */ /* 0x002fc800000006ff */
[----:B------:R-:W1:Y:S02]  /*2cd0*/  SYNCS.PHASECHK.TRANS64.TRYWAIT P0, [UR5], R3 ;  /* 0x00000003ff0075a7 */ /* 0x000e640008001105 */
[----:B-1----:R-:W-:Y:S05]  /*2ce0*/  @!P0 BRA `(.L_x_47) ;  /* 0x0000009400408947 */ /* 0x002fea0003800000 */
.L_x_196:
[----:B------:R-:W-:-:S04]  /*2cf0*/  UIADD3 UR4, UPT, UPT, UR4, 0x1, URZ ;  /* 0x0000000104047890 */ /* 0x000fc8000fffe0ff */
[----:B------:R-:W-:-:S04]  /*2d00*/  UISETP.NE.AND UP0, UPT, UR4, 0x4, UPT ;  /* 0x000000040400788c */ /* 0x000fc8000bf05270 */
[----:B------:R-:W-:Y:S02]  /*2d10*/  USEL UR5, URZ, 0x1, UP0 ;  /* 0x00000001ff057887 */ /* 0x000fe40008000000 */
[----:B------:R-:W-:-:S04]  /*2d20*/  USEL UR4, UR4, URZ, UP0 ;  /* 0x000000ff04047287 */ /* 0x000fc80008000000 */
[----:B------:R-:W-:Y:S01]  /*2d30*/  ULEA UR4, UR4, UR14, 0x3 ;  /* 0x0000000e04047291 */ /* 0x000fe2000f8e18ff */
[----:B------:R-:W-:-:S04]  /*2d40*/  LOP3.LUT R2, R2, UR5, RZ, 0x3c, !PT ;  /* 0x0000000502027c12 */ /* 0x000fc8000f8e3cff */
[----:B------:R-:W-:Y:S01]  /*2d50*/  SHF.L.U32 R2, R2, 0x1f, RZ ;  /* 0x0000001f02027819 */ /* 0x000fe200000006ff */
[----:B-1----:R-:W-:-:S07]  /*2d60*/  IMAD.U32 R0, RZ, RZ, UR4 ;  /* 0x00000004ff007e24 */ /* 0x002fce000f8e00ff */
.L_x_48:
[----:B-1----:R1:W2:Y:S02]  /*2d70*/  SYNCS.PHASECHK.TRANS64.TRYWAIT P0, [R0+URZ], R2 ;  /* 0x00000002000075a7 */ /* 0x0022a400080011ff */
[----:B--2---:R-:W-:Y:S05]  /*2d80*/  @!P0 NANOSLEEP.SYNCS 0x989680 ;  /* 0x009896800000895d */ /* 0x004fea0003900000 */
[----:B------:R-:W2:Y:S02]  /*2d90*/  @!P0 SYNCS.PHASECHK.TRANS64 P0, [R0+URZ], R2 ;  /* 0x00000002000085a7 */ /* 0x000ea400080010ff */
[----:B--2---:R-:W-:Y:S05]  /*2da0*/  @P0 EXIT ;  /* 0x000000000000094d */ /* 0x004fea0003800000 */
[----:B------:R-:W-:Y:S05]  /*2db0*/  BRA `(.L_x_48) ;  /* 0xfffffffc00ec7947 */ /* 0x000fea000383ffff */
.L_x_22:
[----:B------:R-:W-:-:S04]  /*2dc0*/  UISETP.NE.AND UP0, UPT, UR52, URZ, UPT ;  /* 0x000000ff3400728c */ /* 0x000fc8000bf05270 */
[----:B------:R-:W-:-:S09]  /*2dd0*/  UISETP.NE.OR UP0, UPT, UR20, 0x1, UP0 ;  /* 0x000000011400788c */ /* 0x000fd20008705670 */
[----:B------:R-:W-:Y:S05]  /*2de0*/  BRA.U UP0, `(.L_x_49) ;  /* 0x0000000500487547 */ /* 0x000fea000b800000 */
[----:B------:R-:W-:Y:S01]  /*2df0*/  ISETP.GE.U32.AND P2, PT, R3, 0x8, PT ;  /* 0x000000080300780c */ /* 0x000fe20003f46070 */
[----:B------:R-:W-:Y:S01]  /*2e00*/  IMAD.MOV.U32 R12, RZ, RZ, 0x1 ;  /* 0x00000001ff0c7424 */ /* 0x000fe200078e00ff */
[----:B------:R-:W-:Y:S02]  /*2e10*/  CS2R R10, SRZ ;  /* 0x00000000000a7805 */ /* 0x000fe4000001ff00 */
[----:B------:R-:W-:Y:S01]  /*2e20*/  CS2R R8, SRZ ;  /* 0x0000000000087805 */ /* 0x000fe2000001ff00 */
[----:B------:R-:W-:Y:S01]  /*2e30*/  UMOV UR6, 0x400 ;  /* 0x0000040000067882 */ /* 0x000fe20000000000 */
[----:B------:R-:W-:Y:S01]  /*2e40*/  UMOV UR5, URZ ;  /* 0x000000ff00057c82 */ /* 0x000fe20008000000 */
[----:B------:R-:W-:-:S12]  /*2e50*/  ULEA UR6, UR52, UR6, 0x18 ;  /* 0x0000000634067291 */ /* 0x000fd8000f8ec0ff */
.L_x_53:
[----:B------:R-:W-:Y:S02]  /*2e60*/  LEA R0, R8, UR6, 0x3 ;  /* 0x0000000608007c11 */ /* 0x000fe4000f8e18ff */
[----:B------:R-:W-:-:S03]  /*2e70*/  SHF.L.U32 R4, R9, 0x1f, RZ ;  /* 0x0000001f09047819 */ /* 0x000fc600000006ff */
[----:B------:R-:W-:Y:S01]  /*2e80*/  VIADD R5, R0, 0x100 ;  /* 0x0000010000057836 */ /* 0x000fe20000000000 */
[----:B------:R-:W2:Y:S02]  /*2e90*/  SYNCS.PHASECHK.TRANS64.TRYWAIT P0, [R0+URZ+0xf0], R4 ;  /* 0x0000f004000075a7 */ /* 0x000ea400080011ff */
[----:B--2---:R-:W-:Y:S05]  /*2ea0*/  @!P0 BRA `(.L_x_50) ;  /* 0x0000009000e88947 */ /* 0x004fea0003800000 */
.L_x_197:
[----:B------:R-:W-:Y:S01]  /*2eb0*/  ULEA UR4, UR5, UR6, 0x3 ;  /* 0x0000000605047291 */ /* 0x000fe2000f8e18ff */
[----:B--2---:R-:W-:Y:S01]  /*2ec0*/  PRMT R0, RZ, 0x654, R5 ;  /* 0x00000654ff007816 */ /* 0x004fe20000000005 */
[----:B------:R-:W-:Y:S01]  /*2ed0*/  @!P2 IMAD.MOV.U32 R4, RZ, RZ, 0x10 ;  /* 0x00000010ff04a424 */ /* 0x000fe200078e00ff */
[----:B------:R-:W-:Y:S01]  /*2ee0*/  SHF.L.U32 R5, R12, 0x1f, RZ ;  /* 0x0000001f0c057819 */ /* 0x000fe200000006ff */
[----:B------:R-:W-:Y:S01]  /*2ef0*/  UIADD3 UR7, UPT, UPT, UR4, 0x90, URZ ;  /* 0x0000009004077890 */ /* 0x000fe2000fffe0ff */
[----:B------:R2:W-:Y:S05]  /*2f00*/  SYNCS.ARRIVE.TRANS64.RED.A1T0 RZ, [R0+URZ], RZ ;  /* 0x000000ff00ff79a7 */ /* 0x0005ea00081004ff */
[----:B------:R-:W-:Y:S01]  /*2f10*/  IMAD.U32 R6, RZ, RZ, UR7 ;  /* 0x00000007ff067e24 */ /* 0x000fe2000f8e00ff */
[----:B------:R-:W3:Y:S04]  /*2f20*/  SYNCS.PHASECHK.TRANS64.TRYWAIT P0, [UR4+0xa0], R5 ;  /* 0x0000a005ff0075a7 */ /* 0x000ee80008001104 */
[----:B------:R-:W-:Y:S01]  /*2f30*/  PRMT R6, R3, 0x654, R6 ;  /* 0x0000065403067816 */ /* 0x000fe20000000006 */
[----:B--23--:R-:W-:Y:S06]  /*2f40*/  @!P0 BRA `(.L_x_51) ;  /* 0x0000009000d48947 */ /* 0x00cfec0003800000 */
.L_x_199:
[----:B------:R-:W-:Y:S01]  /*2f50*/  ULEA UR8, UR5, UR6, 0x4 ;  /* 0x0000000605087291 */ /* 0x000fe2000f8e20ff */
[----:B------:R-:W-:Y:S01]  /*2f60*/  SEL R2, R6, R2, !P2 ;  /* 0x0000000206027207 */ /* 0x000fe20005000000 */
[----:B------:R-:W-:Y:S01]  /*2f70*/  UIADD3 UR9, UPT, UPT, UR4, 0x90, URZ ;  /* 0x0000009004097890 */ /* 0x000fe2000fffe0ff */
[----:B--2---:R-:W-:Y:S01]  /*2f80*/  LEA R0, R11, UR6, 0x3 ;  /* 0x000000060b007c11 */ /* 0x004fe2000f8e18ff */
[----:B------:R-:W-:Y:S01]  /*2f90*/  UIADD3 UR8, UPT, UPT, UR8, 0x120, URZ ;  /* 0x0000012008087890 */ /* 0x000fe2000fffe0ff */
[----:B------:R2:W-:Y:S01]  /*2fa0*/  @!P2 SYNCS.ARRIVE.TRANS64.RED RZ, [R2+URZ], R4 ;  /* 0x0000000402ffa9a7 */ /* 0x0005e200080004ff */
[----:B------:R-:W-:Y:S01]  /*2fb0*/  UIADD3 UR4, UPT, UPT, UR5, 0x1, URZ ;  /* 0x0000000105047890 */ /* 0x000fe2000fffe0ff */
[----:B------:R-:W-:-:S03]  /*2fc0*/  VIADD R8, R8, 0x1 ;  /* 0x0000000108087836 */ /* 0x000fc60000000000 */
[----:B------:R-:W-:Y:S02]  /*2fd0*/  UISETP.NE.AND UP0, UPT, UR4, 0x2, UPT ;  /* 0x000000020400788c */ /* 0x000fe4000bf05270 */
[----:B------:R-:W-:Y:S01]  /*2fe0*/  ISETP.NE.AND P0, PT, R8, 0x2, PT ;  /* 0x000000020800780c */ /* 0x000fe20003f05270 */
[----:B------:R-:W-:Y:S06]  /*2ff0*/  UGETNEXTWORKID.BROADCAST [UR8], [UR9] ;  /* 0x00000000080073ca */ /* 0x000fec0008000100 */
[----:B------:R-:W-:Y:S02]  /*3000*/  USEL UR7, URZ, 0x1, UP0 ;  /* 0x00000001ff077887 */ /* 0x000fe40008000000 */
[----:B------:R-:W-:-:S04]  /*3010*/  USEL UR5, UR4, URZ, UP0 ;  /* 0x000000ff04057287 */ /* 0x000fc80008000000 */
[----:B------:R-:W-:Y:S02]  /*3020*/  LOP3.LUT R12, R12, UR7, RZ, 0x3c, !PT ;  /* 0x000000070c0c7c12 */ /* 0x000fe4000f8e3cff */
[----:B--2---:R-:W-:-:S04]  /*3030*/  SHF.L.U32 R4, R10, 0x1f, RZ ;  /* 0x0000001f0a047819 */ /* 0x004fc800000006ff */
[----:B------:R-:W2:Y:S02]  /*3040*/  SYNCS.PHASECHK.TRANS64.TRYWAIT P1, [R0+URZ+0x90], R4 ;  /* 0x00009004000075a7 */ /* 0x000ea400080211ff */
[----:B--2---:R-:W-:Y:S05]  /*3050*/  @!P1 BRA `(.L_x_52) ;  /* 0x0000009000a89947 */ /* 0x004fea0003800000 */
.L_x_200:
[C---:B--2---:R-:W-:Y:S01]  /*3060*/  LEA R4, R11.reuse, UR6, 0x4 ;  /* 0x000000060b047c11 */ /* 0x044fe2000f8e20ff */
[----:B------:R-:W-:Y:S01]  /*3070*/  VIADD R0, R0, 0xa0 ;  /* 0x000000a000007836 */ /* 0x000fe20000000000 */
[----:B------:R-:W-:Y:S01]  /*3080*/  SEL R8, R8, RZ, P0 ;  /* 0x000000ff08087207 */ /* 0x000fe20000000000 */
[----:B------:R-:W-:-:S03]  /*3090*/  VIADD R11, R11, 0x1 ;  /* 0x000000010b0b7836 */ /* 0x000fc60000000000 */
[----:B------:R-:W2:Y:S01]  /*30a0*/  LDS.128 R4, [R4+0x120] ;  /* 0x0001200004047984 */ /* 0x000ea20000000c00 */
[----:B------:R-:W-:Y:S02]  /*30b0*/  PRMT R0, RZ, 0x654, R0 ;  /* 0x00000654ff007816 */ /* 0x000fe40000000000 */
[C---:B------:R-:W-:Y:S01]  /*30c0*/  ISETP.NE.AND P1, PT, R11.reuse, 0x2, PT ;  /* 0x000000020b00780c */ /* 0x040fe20003f25270 */
[----:B------:R-:W-:Y:S01]  /*30d0*/  @!PT LDS RZ, [RZ] ;  /* 0x00000000fffff984 */ /* 0x000fe20000000800 */
[----:B------:R-:W-:Y:S01]  /*30e0*/  @!PT LDS RZ, [RZ] ;  /* 0x00000000fffff984 */ /* 0x000fe20000000800 */
[----:B------:R-:W-:Y:S01]  /*30f0*/  @!PT LDS RZ, [RZ] ;  /* 0x00000000fffff984 */ /* 0x000fe20000000800 */
[----:B------:R-:W-:Y:S01]  /*3100*/  @!PT LDS RZ, [RZ] ;  /* 0x00000000fffff984 */ /* 0x000fe20000000800 */
[----:B------:R3:W-:Y:S06]  /*3110*/  MEMBAR.ALL.CTA ;  /* 0x0000000000007992 */ /* 0x0007ec0000008000 */
[----:B---3--:R-:W3:Y:S01]  /*3120*/  FENCE.VIEW.ASYNC.S ;  /* 0x00000000000073c6 */ /* 0x008ee20000000000 */
[----:B------:R-:W-:Y:S01]  /*3130*/  SEL R11, R11, RZ, P1 ;  /* 0x000000ff0b0b7207 */ /* 0x000fe20000800000 */
[----:B---3--:R3:W-:Y:S01]  /*3140*/  SYNCS.ARRIVE.TRANS64.RED.A1T0 RZ, [R0+URZ], RZ ;  /* 0x000000ff00ff79a7 */ /* 0x0087e200081004ff */
[----:B--2---:R-:W-:-:S02]  /*3150*/  LOP3.LUT P3, RZ, R6, 0x1, RZ, 0xc0, !PT ;  /* 0x0000000106ff7812 */ /* 0x004fc4000786c0ff */
[----:B------:R-:W-:-:S04]  /*3160*/  SEL R4, RZ, 0x1, P1 ;  /* 0x00000001ff047807 */ /* 0x000fc80000800000 */
[----:B------:R-:W-:Y:S02]  /*3170*/  LOP3.LUT R10, R10, R4, RZ, 0x3c, !PT ;  /* 0x000000040a0a7212 */ /* 0x000fe400078e3cff */
[----:B---3--:R-:W-:-:S04]  /*3180*/  SEL R0, RZ, 0x1, P0 ;  /* 0x00000001ff007807 */ /* 0x008fc80000000000 */
[----:B------:R-:W-:Y:S01]  /*3190*/  LOP3.LUT R9, R9, R0, RZ, 0x3c, !PT ;  /* 0x0000000009097212 */ /* 0x000fe200078e3cff */
[----:B------:R-:W-:Y:S06]  /*31a0*/  @P3 BRA `(.L_x_53) ;  /* 0xfffffffc002c3947 */ /* 0x000fec000383ffff */
[----:B------:R-:W-:Y:S01]  /*31b0*/  ULEA UR4, UR5, UR6, 0x3 ;  /* 0x0000000605047291 */ /* 0x000fe2000f8e18ff */
[----:B------:R-:W-:-:S08]  /*31c0*/  SHF.L.U32 R2, R12, 0x1f, RZ ;  /* 0x0000001f0c027819 */ /* 0x000fd000000006ff */
[----:B------:R-:W2:Y:S02]  /*31d0*/  SYNCS.PHASECHK.TRANS64 P0, [UR4+0xa0], R2 ;  /* 0x0000a002ff0075a7 */ /* 0x000ea40008001004 */
[----:B--2---:R-:W-:Y:S05]  /*31e0*/  @P0 BRA `(.L_x_54) ;  /* 0x0000000000080947 */ /* 0x004fea0003800000 */
[----:B------:R-:W2:Y:S02]  /*31f0*/  SYNCS.PHASECHK.TRANS64.TRYWAIT P0, [UR4+0xa0], R2 ;  /* 0x0000a002ff0075a7 */ /* 0x000ea40008001104 */
[----:B--2---:R-:W-:Y:S05]  /*3200*/  @!P0 BRA `(.L_x_55) ;  /* 0x0000009000508947 */ /* 0x004fea0003800000 */
.L_x_54:
[----:B------:R-:W-:-:S04]  /*3210*/  UIADD3 UR7, UPT, UPT, UR5, 0x1, URZ ;  /* 0x0000000105077890 */ /* 0x000fc8000fffe0ff */
[----:B------:R-:W-:-:S04]  /*3220*/  UISETP.NE.AND UP0, UPT, UR7, 0x2, UPT ;  /* 0x000000020700788c */ /* 0x000fc8000bf05270 */
[----:B------:R-:W-:Y:S02]  /*3230*/  USEL UR8, URZ, 0x1, UP0 ;  /* 0x00000001ff087887 */ /* 0x000fe40008000000 */
[----:B------:R-:W-:-:S04]  /*3240*/  USEL UR7, UR7, URZ, UP0 ;  /* 0x000000ff07077287 */ /* 0x000fc80008000000 */
[----:B------:R-:W-:Y:S01]  /*3250*/  ULEA UR7, UR7, UR6, 0x3 ;  /* 0x0000000607077291 */ /* 0x000fe2000f8e18ff */
[----:B--2---:R-:W-:-:S04]  /*3260*/  LOP3.LUT R2, R12, UR8, RZ, 0x3c, !PT ;  /* 0x000000080c027c12 */ /* 0x004fc8000f8e3cff */
[----:B------:R-:W-:-:S04]  /*3270*/  SHF.L.U32 R0, R2, 0x1f, RZ ;  /* 0x0000001f02007819 */ /* 0x000fc800000006ff */
[----:B------:R-:W2:Y:S02]  /*3280*/  SYNCS.PHASECHK.TRANS64 P0, [UR7+0xa0], R0 ;  /* 0x0000a000ff0075a7 */ /* 0x000ea40008001007 */
[----:B-12---:R-:W-:Y:S05]  /*3290*/  @P0 EXIT ;  /* 0x000000000000094d */ /* 0x006fea0003800000 */
[----:B------:R-:W-:Y:S02]  /*32a0*/  SHF.L.U32 R2, R2, 0x1f, RZ ;  /* 0x0000001f02027819 */ /* 0x000fe400000006ff */
[----:B------:R-:W-:-:S07]  /*32b0*/  MOV R0, UR7 ;  /* 0x0000000700007c02 */ /* 0x000fce0008000f00 */
.L_x_56:
[----:B-1----:R1:W2:Y:S02]  /*32c0*/  SYNCS.PHASECHK.TRANS64.TRYWAIT P0, [R0+URZ+0xa0], R2 ;  /* 0x0000a002000075a7 */ /* 0x0022a400080011ff */
[----:B--2---:R-:W-:Y:S05]  /*32d0*/  @!P0 NANOSLEEP.SYNCS 0x989680 ;  /* 0x009896800000895d */ /* 0x004fea0003900000 */
[----:B------:R-:W2:Y:S02]  /*32e0*/  @!P0 SYNCS.PHASECHK.TRANS64 P0, [R0+URZ+0xa0], R2 ;  /* 0x0000a002000085a7 */ /* 0x000ea400080010ff */
[----:B--2---:R-:W-:Y:S05]  /*32f0*/  @P0 EXIT ;  /* 0x000000000000094d */ /* 0x004fea0003800000 */
[----:B------:R-:W-:Y:S05]  /*3300*/  BRA `(.L_x_56) ;  /* 0xfffffffc00ec7947 */ /* 0x000fea000383ffff */
.L_x_49:
[----:B------:R-:W-:Y:S05]  /*3310*/  BRA.U UP5, `(.L_x_57) ;  /* 0x0000001505487547 */ /* 0x000fea000b800000 */
[----:B------:R-:W-:Y:S01]  /*3320*/  UMOV UR4, 0x40 ;  /* 0x0000004000047882 */ /* 0x000fe20000000000 */
[----:B------:R-:W-:Y:S01]  /*3330*/  NOP ;  /* 0x0000000000007918 */ /* 0x000fe20000000000 */
[----:B------:R-:W-:Y:S01]  /*3340*/  ULEA UR5, UR52, UR4, 0x18 ;  /* 0x0000000434057291 */ /* 0x000fe2000f8ec0ff */
[----:B------:R-:W-:Y:S02]  /*3350*/  UMOV UR6, 0x400 ;  /* 0x0000040000067882 */ /* 0x000fe40000000000 */
[----:B------:R-:W-:-:S06]  /*3360*/  ULEA UR6, UR52, UR6, 0x18 ;  /* 0x0000000634067291 */ /* 0x000fcc000f8ec0ff */
[----:B------:R-:W2:Y:S02]  /*3370*/  LDS.U8 R3, [UR5+0x1c] ;  /* 0x00001c05ff037984 */ /* 0x000ea40008000000 */
[----:B--2---:R-:W-:-:S13]  /*3380*/  ISETP.NE.AND P0, PT, R3, RZ, PT ;  /* 0x000000ff0300720c */ /* 0x004fda0003f05270 */
[----:B------:R-:W-:Y:S05]  /*3390*/  @P0 BRA `(.L_x_58) ;  /* 0x0000000400080947 */ /* 0x000fea0003800000 */
[----:B------:R-:W-:Y:S02]  /*33a0*/  UISETP.NE.U32.AND UP1, UPT, UR68, 0x1, UPT ;  /* 0x000000014400788c */ /* 0x000fe4000bf25070 */
[----:B------:R-:W-:-:S07]  /*33b0*/  UIADD3 UR7, UPT, UPT, UR5, 0x8, URZ ;  /* 0x0000000805077890 */ /* 0x000fce000fffe0ff */
[----:B------:R-:W-:Y:S05]  /*33c0*/  BRA.U !UP1, `(.L_x_59) ;  /* 0x00000001099c7547 */ /* 0x000fea000b800000 */
[----:B------:R-:W-:Y:S01]  /*33d0*/  ELECT P0, URZ, PT ;  /* 0x0000000000ff782f */ /* 0x000fe20003800000 */
[----:B------:R-:W-:-:S12]  /*33e0*/  BSSY B0, `(.L_x_59) ;  /* 0x0000025000007945 */ /* 0x000fd80003800000 */
[----:B------:R-:W-:Y:S05]  /*33f0*/  @!P0 BRA `(.L_x_60) ;  /* 0x00000000008c8947 */ /* 0x000fea0003800000 */
[----:B------:R-:W-:-:S05]  /*3400*/  UMOV UR4, 0x10 ;  /* 0x0000001000047882 */ /* 0x000fca0000000000 */
[----:B------:R-:W-:Y:S04]  /*3410*/  DEPBAR.LE SB2, 0x36 ;  /* 0x0000ad800000791a */ /* 0x000fe80000000000 */
[----:B------:R-:W2:Y:S02]  /*3420*/  UTCATOMSWS.2CTA.FIND_AND_SET.ALIGN UP0, UR4, UR4 ;  /* 0x00000004000475e3 */ /* 0x000ea40008200800 */
[----:B--2---:R-:W-:Y:S01]  /*3430*/  MOV R10, UR4 ;  /* 0x00000004000a7c02 */ /* 0x004fe20008000f00 */
[----:B------:R-:W-:Y:S06]  /*3440*/  BRA.U UP0, `(.L_x_61) ;  /* 0x0000000100187547 */ /* 0x000fec000b800000 */
.L_x_62:
[----:B------:R-:W-:Y:S05]  /*3450*/  NANOSLEEP 0x64 ;  /* 0x000000640000795d */ /* 0x000fea0003800000 */
[----:B------:R-:W-:-:S05]  /*3460*/  UMOV UR4, 0x10 ;  /* 0x0000001000047882 */ /* 0x000fca0000000000 */
[----:B------:R-:W-:Y:S04]  /*3470*/  DEPBAR.LE SB2, 0x36 ;  /* 0x0000ad800000791a */ /* 0x000fe80000000000 */
[----:B------:R-:W2:Y:S02]  /*3480*/  UTCATOMSWS.2CTA.FIND_AND_SET.ALIGN UP0, UR4, UR4 ;  /* 0x00000004000475e3 */ /* 0x000ea40008200800 */
[----:B--2---:R-:W-:Y:S01]  /*3490*/  MOV R10, UR4 ;  /* 0x00000004000a7c02 */ /* 0x004fe20008000f00 */
[----:B------:R-:W-:Y:S05]  /*34a0*/  BRA.U !UP0, `(.L_x_62) ;  /* 0xfffffffd08e87547 */ /* 0x000fea000b83ffff */
.L_x_61:
[----:B------:R-:W2:Y:S01]  /*34b0*/  LDS R6, [UR5+0x10] ;  /* 0x00001005ff067984 */ /* 0x000ea20008000800 */
[----:B------:R-:W-:Y:S01]  /*34c0*/  IMAD.U32 R3, RZ, RZ, UR6 ;  /* 0x00000006ff037e24 */ /* 0x000fe2000f8e00ff */
[----:B------:R-:W-:-:S03]  /*34d0*/  MOV R4, UR69 ;  /* 0x0000004500047c02 */ /* 0x000fc60008000f00 */
[----:B------:R-:W-:Y:S01]  /*34e0*/  VIADD R3, R3, 0x140 ;  /* 0x0000014003037836 */ /* 0x000fe20000000000 */
[----:B--2---:R-:W-:-:S04]  /*34f0*/  SHF.L.U32 R6, R6, 0x1f, RZ ;  /* 0x0000001f06067819 */ /* 0x004fc800000006ff */
[----:B------:R-:W2:Y:S02]  /*3500*/  SYNCS.PHASECHK.TRANS64.TRYWAIT P0, [UR5+0x8], R6 ;  /* 0x00000806ff0075a7 */ /* 0x000ea40008001105 */
[----:B--2---:R-:W-:Y:S05]  /*3510*/  @P0 BRA `(.L_x_63) ;  /* 0x0000000000080947 */ /* 0x004fea0003800000 */
[----:B------:R-:W2:Y:S02]  /*3520*/  SYNCS.PHASECHK.TRANS64.TRYWAIT P0, [UR5+0x8], R6 ;  /* 0x00000806ff0075a7 */ /* 0x000ea40008001105 */
[----:B--2---:R-:W-:Y:S05]  /*3530*/  @!P0 BRA `(.L_x_64) ;  /* 0x0000008c009c8947 */ /* 0x004fea0003800000 */
.L_x_63:
[----:B------:R-:W-:Y:S01]  /*3540*/  PRMT R4, R4, 0x654, R3 ;  /* 0x0000065404047816 */ /* 0x000fe20000000003 */
[----:B------:R-:W-:Y:S01]  /*3550*/  HFMA2 R3, -RZ, RZ, 0, 5.9604644775390625e-08 ;  /* 0x00000001ff037431 */ /* 0x000fe200000001ff */
[----:B------:R-:W-:Y:S01]  /*3560*/  UPRMT UR4, UR69, 0x654, UR7 ;  /* 0x0000065445047896 */ /* 0x000fe20008000007 */
[----:B------:R-:W-:Y:S02]  /*3570*/  IMAD.MOV.U32 R8, RZ, RZ, 0xffff ;  /* 0x0000ffffff087424 */ /* 0x000fe400078e00ff */
[----:B--2---:R-:W-:Y:S02]  /*3580*/  IMAD.MOV.U32 R6, RZ, RZ, 0x4 ;  /* 0x00000004ff067424 */ /* 0x004fe400078e00ff */
[----:B------:R-:W-:Y:S01]  /*3590*/  IMAD.SHL.U32 R9, R10, 0x20, RZ ;  /* 0x000000200a097824 */ /* 0x000fe200078e00ff */
[----:B------:R-:W-:Y:S02]  /*35a0*/  MOV R5, UR4 ;  /* 0x0000000400057c02 */ /* 0x000fe40008000f00 */
[-C--:B------:R-:W-:Y:S01]  /*35b0*/  SHF.L.U32 R8, R8, R10.reuse, RZ ;  /* 0x0000000a08087219 */ /* 0x080fe200000006ff */
[----:B------:R2:W-:Y:S01]  /*35c0*/  SYNCS.ARRIVE.TRANS64.RED RZ, [UR4], R6 ;  /* 0x00000006ffff79a7 */ /* 0x0005e20008000404 */
[----:B------:R-:W-:Y:S01]  /*35d0*/  SHF.L.U32 R7, R3, R10, RZ ;  /* 0x0000000a03077219 */ /* 0x000fe200000006ff */
[----:B------:R2:W-:Y:S04]  /*35e0*/  STS [UR6+0x140], R9 ;  /* 0x00014009ff007988 */ /* 0x0005e80008000806 */
[----:B------:R2:W-:Y:S04]  /*35f0*/  STAS [R4.64], R10 ;  /* 0x0000000a04007dbd */ /* 0x0005e8000c0008ff */
[----:B------:R2:W-:Y:S04]  /*3600*/  ATOMS.OR RZ, [UR5+0x14], R8 ;  /* 0x00001408ffff798c */ /* 0x0005e8000b000005 */
[----:B------:R2:W-:Y:S04]  /*3610*/  ATOMS.OR RZ, [UR5+0x18], R7 ;  /* 0x00001807ffff798c */ /* 0x0005e8000b000005 */
[----:B------:R2:W-:Y:S02]  /*3620*/  ATOMS.XOR RZ, [UR5+0x10], R3 ;  /* 0x00001003ffff798c */ /* 0x0005e4000b800005 */
.L_x_60:
[----:B-1----:R-:W-:Y:S05]  /*3630*/  BSYNC B0 ;  /* 0x0000000000007941 */ /* 0x002fea0003800000 */
.L_x_59:
[----:B------:R-:W-:Y:S05]  /*3640*/  BRA.U UP1, `(.L_x_65) ;  /* 0x00000001016c7547 */ /* 0x000fea000b800000 */
[----:B------:R-:W-:-:S03]  /*3650*/  UMOV UR4, 0xffffffff ;  /* 0xffffffff00047882 */ /* 0x000fc60000000000 */
[----:B------:R-:W-:Y:S05]  /*3660*/  BRA.DIV UR4, `(.L_x_66) ;  /* 0x0000008e04687947 */ /* 0x000fea000b800000 */
[----:B------:R-:W-:-:S13]  /*3670*/  ELECT P0, URZ, PT ;  /* 0x0000000000ff782f */ /* 0x000fda0003800000 */
.L_x_204:
[----:B------:R-:W-:Y:S05]  /*3680*/  @!P0 BRA `(.L_x_65) ;  /* 0x00000000005c8947 */ /* 0x000fea0003800000 */
[----:B--2---:R-:W2:Y:S02]  /*3690*/  LDS R4, [UR5+0x10] ;  /* 0x00001005ff047984 */ /* 0x004ea40008000800 */
[----:B--2---:R-:W-:-:S04]  /*36a0*/  SHF.L.U32 R4, R4, 0x1f, RZ ;  /* 0x0000001f04047819 */ /* 0x004fc800000006ff */
[----:B------:R-:W2:Y:S02]  /*36b0*/  SYNCS.PHASECHK.TRANS64.TRYWAIT P0, [UR5+0x8], R4 ;  /* 0x00000804ff0075a7 */ /* 0x000ea40008001105 */
[----:B--2---:R-:W-:Y:S05]  /*36c0*/  @P0 BRA `(.L_x_67) ;  /* 0x0000000000080947 */ /* 0x004fea0003800000 */
[----:B------:R-:W2:Y:S02]  /*36d0*/  SYNCS.PHASECHK.TRANS64.TRYWAIT P0, [UR5+0x8], R4 ;  /* 0x00000804ff0075a7 */ /* 0x000ea40008001105 */
[----:B--2---:R-:W-:Y:S05]  /*36e0*/  @!P0 BRA `(.L_x_68) ;  /* 0x0000008c006c8947 */ /* 0x004fea0003800000 */
.L_x_67:
[----:B------:R-:W3:Y:S01]  /*36f0*/  LDS R6, [UR6+0x140] ;  /* 0x00014006ff067984 */ /* 0x000ee20008000800 */
[----:B--2---:R-:W-:Y:S02]  /*3700*/  HFMA2 R3, -RZ, RZ, 0, 5.9604644775390625e-08 ;  /* 0x00000001ff037431 */ /* 0x004fe400000001ff */
[----:B------:R-:W-:Y:S01]  /*3710*/  IMAD.MOV.U32 R4, RZ, RZ, 0xffff ;  /* 0x0000ffffff047424 */ /* 0x000fe200078e00ff */
[----:B------:R-:W-:Y:S01]  /*3720*/  UPRMT UR4, UR69, 0x654, UR7 ;  /* 0x0000065445047896 */ /* 0x000fe20008000007 */
[----:B---3--:R-:W-:-:S03]  /*3730*/  IMAD.SHL.U32 R5, R6, 0x20, RZ ;  /* 0x0000002006057824 */ /* 0x008fc600078e00ff */
[-C--:B------:R-:W-:Y:S02]  /*3740*/  SHF.L.U32 R4, R4, R6.reuse, RZ ;  /* 0x0000000604047219 */ /* 0x080fe400000006ff */
[----:B------:R-:W-:Y:S01]  /*3750*/  SHF.L.U32 R6, R3, R6, RZ ;  /* 0x0000000603067219 */ /* 0x000fe200000006ff */
[----:B------:R3:W-:Y:S04]  /*3760*/  STS [UR6+0x140], R5 ;  /* 0x00014005ff007988 */ /* 0x0007e80008000806 */
[----:B------:R3:W-:Y:S04]  /*3770*/  ATOMS.OR RZ, [UR5+0x14], R4 ;  /* 0x00001404ffff798c */ /* 0x0007e8000b000005 */
[----:B------:R3:W-:Y:S01]  /*3780*/  ATOMS.OR RZ, [UR5+0x18], R6 ;  /* 0x00001806ffff798c */ /* 0x0007e2000b000005 */
[----:B------:R-:W-:Y:S03]  /*3790*/  SYNCS.ARRIVE.TRANS64.RED.A1T0 RZ, [UR4], RZ ;  /* 0x000000ffffff79a7 */ /* 0x000fe60008100404 */
[----:B------:R3:W-:Y:S01]  /*37a0*/  ATOMS.XOR RZ, [UR5+0x10], R3 ;  /* 0x00001003ffff798c */ /* 0x0007e2000b800005 */
[----:B------:R-:W-:Y:S05]  /*37b0*/  BRA `(.L_x_65) ;  /* 0x0000000000107947 */ /* 0x000fea0003800000 */
.L_x_58:
[----:B------:R-:W-:Y:S02]  /*37c0*/  MOV R3, 0xffffffff ;  /* 0xffffffff00037802 */ /* 0x000fe40000000f00 */
[----:B------:R-:W-:-:S03]  /*37d0*/  MOV R4, 0x3800 ;  /* 0x0000380000047802 */ /* 0x000fc60000000f00 */
[----:B------:R2:W-:Y:S04]  /*37e0*/  STS [UR6+0x140], R3 ;  /* 0x00014003ff007988 */ /* 0x0005e80008000806 */
[----:B-12--5:R-:W-:Y:S05]  /*37f0*/  CALL.REL.NOINC `($__internal_1_$__cuda_sm10x_tcgen05_guardrail_trap_phase_invalid_during_alloc) ;  /* 0x0000009400f07944 */ /* 0x026fea0003c00000 */
.L_x_65:
[----:B------:R-:W-:Y:S05]  /*3800*/  WARPSYNC.ALL ;  /* 0x0000000000007948 */ /* 0x000fea0003800000 */
[----:B------:R-:W4:Y:S01]  /*3810*/  S2UR UR4, SR_CgaCtaId ;  /* 0x00000000000479c3 */ /* 0x000f220000008800 */
[----:B------:R-:W-:Y:S01]  /*3820*/  UMOV UR41, 0x400 ;  /* 0x0000040000297882 */ /* 0x000fe20000000000 */
[----:B------:R-:W-:-:S06]  /*3830*/  NOP ;  /* 0x0000000000007918 */ /* 0x000fcc0000000000 */
[----:B------:R-:W-:Y:S06]  /*3840*/  BAR.ARV 0x6, 0xa0 ;  /* 0x0182800000007b1d */ /* 0x000fec0000002000 */
[----:B------:R-:W1:Y:S01]  /*3850*/  LDCU UR6, c[0x0][0x38c] ;  /* 0x00007180ff0677ac */ /* 0x000e620008000800 */
[----:B------:R-:W-:Y:S01]  /*3860*/  LOP3.LUT R0, R0, 0xffff, RZ, 0xc0, !PT ;  /* 0x0000ffff00007812 */ /* 0x000fe200078ec0ff */
[----:B--2---:R-:W-:Y:S01]  /*3870*/  IMAD.MOV.U32 R9, RZ, RZ, 0x1 ;  /* 0x00000001ff097424 */ /* 0x004fe200078e00ff */
[----:B------:R-:W-:Y:S01]  /*3880*/  LOP3.LUT R2, R2, 0xffff, RZ, 0xc0, !PT ;  /* 0x0000ffff02027812 */ /* 0x000fe200078ec0ff */
[----:B------:R-:W-:Y:S01]  /*3890*/  IMAD.MOV.U32 R8, RZ, RZ, RZ ;  /* 0x000000ffff087224 */ /* 0x000fe200078e00ff */
[----:B------:R-:W-:Y:S01]  /*38a0*/  R2UR UR65, R0 ;  /* 0x00000000004172ca */ /* 0x000fe200000e0000 */
[----:B------:R-:W-:Y:S01]  /*38b0*/  UMOV UR47, URZ ;  /* 0x000000ff002f7c82 */ /* 0x000fe20008000000 */
[----:B------:R-:W-:Y:S01]  /*38c0*/  R2UR UR43, R2 ;  /* 0x00000000022b72ca */ /* 0x000fe200000e0000 */
[----:B------:R-:W-:Y:S01]  /*38d0*/  UMOV UR38, URZ ;  /* 0x000000ff00267c82 */ /* 0x000fe20008000000 */
[----:B------:R-:W-:Y:S01]  /*38e0*/  UMOV UR37, URZ ;  /* 0x000000ff00257c82 */ /* 0x000fe20008000000 */
[----:B----4-:R-:W-:-:S02]  /*38f0*/  ULEA UR41, UR4, UR41, 0x18 ;  /* 0x0000002904297291 */ /* 0x010fc4000f8ec0ff */
[----:B------:R-:W-:Y:S02]  /*3900*/  UISETP.NE.AND UP3, UPT, UR68, URZ, UPT ;  /* 0x000000ff4400728c */ /* 0x000fe4000bf65270 */
[----:B------:R-:W-:Y:S02]  /*3910*/  UIADD3 UR5, UPT, UPT, UR41, 0x8400, URZ ;  /* 0x0000840029057890 */ /* 0x000fe4000fffe0ff */
[----:B------:R-:W-:Y:S02]  /*3920*/  UIADD3 UR4, UPT, UPT, UR41, 0x28400, URZ ;  /* 0x0002840029047890 */ /* 0x000fe4000fffe0ff */
[----:B-1----:R-:W-:Y:S01]  /*3930*/  UIADD3 UR6, UPT, UPT, UR6, 0x3f, URZ ;  /* 0x0000003f06067890 */ /* 0x002fe2000fffe0ff */
[----:B---3--:R-:W1:Y:S01]  /*3940*/  LDS R3, [UR41+0x140] ;  /* 0x00014029ff037984 */ /* 0x008e620008000800 */
[----:B------:R-:W-:Y:S02]  /*3950*/  USHF.R.U32.HI UR5, URZ, 0x4, UR5 ;  /* 0x00000004ff057899 */ /* 0x000fe40008011605 */
[----:B------:R-:W-:-:S02]  /*3960*/  USHF.R.S32.HI UR64, URZ, 0x1f, UR6 ;  /* 0x0000001fff407899 */ /* 0x000fc40008011406 */
[----:B------:R-:W-:Y:S02]  /*3970*/  USHF.R.U32.HI UR4, URZ, 0x4, UR4 ;  /* 0x00000004ff047899 */ /* 0x000fe40008011604 */
[----:B------:R-:W-:Y:S02]  /*3980*/  ULEA.HI UR64, UR64, UR6, URZ, 0x6 ;  /* 0x0000000640407291 */ /* 0x000fe4000f8f30ff */
[----:B------:R-:W-:Y:S02]  /*3990*/  ULOP3.LUT UR5, UR5, 0x3fff, URZ, 0xc0, !UPT ;  /* 0x00003fff05057892 */ /* 0x000fe4000f8ec0ff */
[----:B------:R-:W-:Y:S02]  /*39a0*/  USHF.R.S32.HI UR64, URZ, 0x6, UR64 ;  /* 0x00000006ff407899 */ /* 0x000fe40008011440 */
[----:B------:R-:W-:Y:S02]  /*39b0*/  ULOP3.LUT UR45, UR4, 0x3fff, URZ, 0xc0, !UPT ;  /* 0x00003fff042d7892 */ /* 0x000fe4000f8ec0ff */
[----:B------:R-:W-:Y:S01]  /*39c0*/  UISETP.LT.AND UP0, UPT, UR64, 0x1, UPT ;  /* 0x000000014000788c */ /* 0x000fe2000bf01270 */
[----:B------:R-:W-:Y:S01]  /*39d0*/  UMOV UR62, 0x0 ;  /* 0x00000000003e7882 */ /* 0x000fe20000000000 */
        /* <DEDUP_REMOVED lines=9> */
[----:B------:R-:W-:-:S02]  /*3a70*/  ULOP3.LUT UR44, UR5, 0x10000, URZ, 0xfc, !UPT ;  /* 0x00010000052c7892 */ /* 0x000fc4000f8efcff */
[----:B------:R-:W-:Y:S02]  /*3a80*/  ULOP3.LUT UR45, UR45, 0x10000, URZ, 0xfc, !UPT ;  /* 0x000100002d2d7892 */ /* 0x000fe4000f8efcff */
[----:B------:R-:W-:Y:S01]  /*3a90*/  USEL UR66, UR64, 0x1, !UP0 ;  /* 0x0000000140427887 */ /* 0x000fe2000c000000 */
[----:B------:R-:W-:Y:S01]  /*3aa0*/  UMOV UR52, 0x0 ;  /* 0x0000000000347882 */ /* 0x000fe20000000000 */
[----:B------:R-:W-:Y:S01]  /*3ab0*/  UMOV UR53, 0x10200910 ;  /* 0x1020091000357882 */ /* 0x000fe20000000000 */
[----:B------:R-:W-:Y:S01]  /*3ac0*/  UMOV UR50, 0x0 ;  /* 0x0000000000327882 */ /* 0x000fe20000000000 */
[----:B------:R-:W-:Y:S01]  /*3ad0*/  UMOV UR51, 0x10200910 ;  /* 0x1020091000337882 */ /* 0x000fe20000000000 */
[----:B------:R-:W-:Y:S01]  /*3ae0*/  UMOV UR48, 0x0 ;  /* 0x0000000000307882 */ /* 0x000fe20000000000 */
[----:B------:R-:W-:Y:S01]  /*3af0*/  UMOV UR49, 0x10200910 ;  /* 0x1020091000317882 */ /* 0x000fe20000000000 */
[----:B-1----:R-:W-:Y:S02]  /*3b00*/  R2UR UR67, R3 ;  /* 0x00000000034372ca */ /* 0x002fe400000e0000 */
[----:B------:R-:W-:-:S13]  /*3b10*/  CS2R R2, SRZ ;  /* 0x0000000000027805 */ /* 0x000fda000001ff00 */
.L_x_76:
[C---:B------:R-:W-:Y:S02]  /*3b20*/  LEA R0, R8.reuse, UR41, 0x3 ;  /* 0x0000002908007c11 */ /* 0x040fe4000f8e18ff */
[----:B------:R-:W-:Y:S02]  /*3b30*/  SHF.L.U32 R4, R3, 0x1f, RZ ;  /* 0x0000001f03047819 */ /* 0x000fe400000006ff */
[----:B------:R-:W-:Y:S02]  /*3b40*/  LEA R5, R8, UR41, 0x4 ;  /* 0x0000002908057c11 */ /* 0x000fe4000f8e20ff */
[----:B------:R-:W1:Y:S02]  /*3b50*/  SYNCS.PHASECHK.TRANS64.TRYWAIT P0, [R0+URZ+0x90], R4 ;  /* 0x00009004000075a7 */ /* 0x000e6400080011ff */
[----:B-1-3--:R-:W-:Y:S05]  /*3b60*/  @!P0 BRA `(.L_x_69) ;  /* 0x0000008800648947 */ /* 0x00afea0003800000 */
.L_x_205:
[----:B-1----:R-:W1:Y:S01]  /*3b70*/  LDS.128 R4, [R5+0x120] ;  /* 0x0001200005047984 */ /* 0x002e620000000c00 */
[----:B------:R-:W-:Y:S02]  /*3b80*/  VIADD R0, R0, 0xa0 ;  /* 0x000000a000007836 */ /* 0x000fe40000000000 */
[----:B------:R-:W-:Y:S01]  /*3b90*/  VIADD R8, R8, 0x1 ;  /* 0x0000000108087836 */ /* 0x000fe20000000000 */
[----:B------:R-:W-:Y:S01]  /*3ba0*/  @!PT LDS RZ, [RZ] ;  /* 0x00000000fffff984 */ /* 0x000fe20000000800 */
[----:B------:R-:W-:Y:S01]  /*3bb0*/  @!PT LDS RZ, [RZ] ;  /* 0x00000000fffff984 */ /* 0x000fe20000000800 */
[----:B------:R-:W-:Y:S01]  /*3bc0*/  @!PT LDS RZ, [RZ] ;  /* 0x00000000fffff984 */ /* 0x000fe20000000800 */
[----:B------:R-:W-:Y:S01]  /*3bd0*/  @!PT LDS RZ, [RZ] ;  /* 0x00000000fffff984 */ /* 0x000fe20000000800 */
[----:B------:R2:W-:Y:S06]  /*3be0*/  MEMBAR.ALL.CTA ;  /* 0x0000000000007992 */ /* 0x0005ec0000008000 */
[----:B--2---:R-:W2:Y:S01]  /*3bf0*/  FENCE.VIEW.ASYNC.S ;  /* 0x00000000000073c6 */ /* 0x004ea20000000000 */
[----:B------:R-:W-:-:S04]  /*3c00*/  PRMT R0, RZ, 0x654, R0 ;  /* 0x00000654ff007816 */ /* 0x000fc80000000000 */
[----:B--2---:R2:W-:Y:S01]  /*3c10*/  SYNCS.ARRIVE.TRANS64.RED.A1T0 RZ, [R0+URZ], RZ ;  /* 0x000000ff00ff79a7 */ /* 0x0045e200081004ff */
[----:B-1----:R-:W-:Y:S01]  /*3c20*/  LOP3.LUT P1, RZ, R6, 0x1, RZ, 0xc0, !PT ;  /* 0x0000000106ff7812 */ /* 0x002fe2000782c0ff */
[----:B--2---:R-:W-:-:S12]  /*3c30*/  BRA.U UP3, `(.L_x_70) ;  /* 0x0000000503587547 */ /* 0x004fd8000b800000 */
[----:B------:R-:W1:Y:S01]  /*3c40*/  LDCU UR4, c[0x0][0x38c] ;  /* 0x00007180ff0477ac */ /* 0x000e620008000800 */
[----:B------:R-:W-:Y:S02]  /*3c50*/  PLOP3.LUT P2, PT, PT, PT, PT, 0x80, 0x8 ;  /* 0x000000000008781c */ /* 0x000fe40003f4f070 */
[----:B------:R-:W-:Y:S01]  /*3c60*/  SHF.L.U32 R4, R9, 0x1f, RZ ;  /* 0x0000001f09047819 */ /* 0x000fe200000006ff */
[----:B------:R-:W-:Y:S02]  /*3c70*/  ULEA UR46, UR47, UR41, 0x3 ;  /* 0x000000292f2e7291 */ /* 0x000fe4000f8e18ff */
[----:B------:R-:W-:Y:S02]  /*3c80*/  ULEA UR36, UR47, UR67, 0x7 ;  /* 0x000000432f247291 */ /* 0x000fe4000f8e38ff */
[----:B-1----:R-:W-:-:S06]  /*3c90*/  UISETP.GE.AND UP0, UPT, UR4, 0x1, UPT ;  /* 0x000000010400788c */ /* 0x002fcc000bf06270 */
[----:B------:R-:W-:-:S05]  /*3ca0*/  PLOP3.LUT P0, PT, PT, PT, UP0, 0x80, 0x8 ;  /* 0x000000000008781c */ /* 0x000fca0003f0f008 */
[----:B------:R-:W-:-:S08]  /*3cb0*/  @UP0 ULEA UR4, UR38, UR41, 0x3 ;  /* 0x0000002926040291 */ /* 0x000fd0000f8e18ff */
[----:B------:R-:W-:-:S04]  /*3cc0*/  @P0 SHF.L.U32 R0, R2, 0x1f, RZ ;  /* 0x0000001f02000819 */ /* 0x000fc800000006ff */
[----:B------:R1:W2:Y:S01]  /*3cd0*/  @P0 SYNCS.PHASECHK.TRANS64.TRYWAIT P2, [UR4], R0 ;  /* 0x00000000ff0005a7 */ /* 0x0002a20008041104 */
[----:B------:R-:W3:Y:S02]  /*3ce0*/  SYNCS.PHASECHK.TRANS64.TRYWAIT P0, [UR46+0xd0], R4 ;  /* 0x0000d004ff0075a7 */ /* 0x000ee4000800112e */
[----:B-123--:R-:W-:Y:S05]  /*3cf0*/  @!P0 BRA `(.L_x_71) ;  /* 0x0000008800148947 */ /* 0x00efea0003800000 */
.L_x_207:
[----:B------:R-:W-:Y:S01]  /*3d00*/  UMOV UR42, UR37 ;  /* 0x00000025002a7c82 */ /* 0x000fe20008000000 */
[----:B------:R-:W-:Y:S05]  /*3d10*/  BRA.U !UP0, `(.L_x_72) ;  /* 0x0000000508107547 */ /* 0x000fea000b800000 */
[----:B------:R-:W-:Y:S02]  /*3d20*/  UIADD3 UR42, UPT, UPT, UR66, UR37, URZ ;  /* 0x00000025422a7290 */ /* 0x000fe4000fffe0ff */
[----:B------:R-:W-:Y:S01]  /*3d30*/  UPLOP3.LUT UP2, UPT, UPT, UPT, UPT, 0x40, 0x4 ;  /* 0x000000000004789c */ /* 0x000fe20003f4e870 */
[----:B------:R-:W-:Y:S01]  /*3d40*/  UMOV UR39, UR64 ;  /* 0x0000004000277c82 */ /* 0x000fe20008000000 */
[----:B------:R-:W-:-:S09]  /*3d50*/  UMOV UR5, UR38 ;  /* 0x0000002600057c82 */ /* 0x000fd20008000000 */
.L_x_75:
[----:B------:R-:W-:Y:S01]  /*3d60*/  ULEA UR7, UR5, UR41, 0x3 ;  /* 0x0000002905077291 */ /* 0x000fe2000f8e18ff */
[----:B--23--:R-:W-:Y:S11]  /*3d70*/  @P2 BRA `(.L_x_73) ;  /* 0x00000000000c2947 */ /* 0x00cff60003800000 */
[----:B-1----:R-:W-:Y:S04]  /*3d80*/  SHF.L.U32 R4, R2, 0x1f, RZ ;  /* 0x0000001f02047819 */ /* 0x002fe800000006ff */
[----:B------:R-:W1:Y:S02]  /*3d90*/  SYNCS.PHASECHK.TRANS64.TRYWAIT P0, [UR7], R4 ;  /* 0x00000004ff0075a7 */ /* 0x000e640008001107 */
[----:B-1----:R-:W-:Y:S05]  /*3da0*/  @!P0 BRA `(.L_x_74) ;  /* 0x0000008800008947 */ /* 0x002fea0003800000 */
.L_x_73:
[----:B------:R-:W-:Y:S01]  /*3db0*/  UISETP.NE.AND UP0, UPT, UR39, 0x1, UPT ;  /* 0x000000012700788c */ /* 0x000fe2000bf05270 */
[----:B------:R-:W-:Y:S01]  /*3dc0*/  PLOP3.LUT P2, PT, PT, PT, PT, 0x80, 0x8 ;  /* 0x000000000008781c */ /* 0x000fe20003f4f070 */
[----:B------:R-:W-:Y:S02]  /*3dd0*/  UIADD3 UR4, UPT, UPT, UR5, 0x1, URZ ;  /* 0x0000000105047890 */ /* 0x000fe4000fffe0ff */
[----:B------:R-:W-:Y:S02]  /*3de0*/  UIADD3 UR40, UPT, UPT, UR7, 0x20, URZ ;  /* 0x0000002007287890 */ /* 0x000fe4000fffe0ff */
[----:B------:R-:W-:Y:S01]  /*3df0*/  UISETP.NE.AND UP1, UPT, UR4, 0x4, UPT ;  /* 0x000000040400788c */ /* 0x000fe2000bf25270 */
[----:B------:R-:W-:Y:S01]  /*3e00*/  PLOP3.LUT P0, PT, PT, PT, UP0, 0x80, 0x8 ;  /* 0x000000000008781c */ /* 0x000fe20003f0f008 */
[----:B------:R-:W-:Y:S02]  /*3e10*/  UIADD3 UR37, UPT, UPT, UR37, 0x1, URZ ;  /* 0x0000000125257890 */ /* 0x000fe4000fffe0ff */
[----:B------:R-:W-:Y:S02]  /*3e20*/  USEL UR6, URZ, 0x1, UP1 ;  /* 0x00000001ff067887 */ /* 0x000fe40008800000 */
[----:B------:R-:W-:Y:S02]  /*3e30*/  USEL UR38, UR4, URZ, UP1 ;  /* 0x000000ff04267287 */ /* 0x000fe40008800000 */
[----:B------:R-:W-:Y:S02]  /*3e40*/  UIADD3 UR39, UPT, UPT, UR39, -0x1, URZ ;  /* 0xffffffff27277890 */ /* 0x000fe4000fffe0ff */
[----:B------:R-:W-:Y:S01]  /*3e50*/  @UP0 ULEA UR4, UR38, UR41, 0x3 ;  /* 0x0000002926040291 */ /* 0x000fe2000f8e18ff */
[----:B------:R-:W-:Y:S01]  /*3e60*/  LOP3.LUT R2, R2, UR6, RZ, 0x3c, !PT ;  /* 0x0000000602027c12 */ /* 0x000fe2000f8e3cff */
[----:B------:R-:W-:Y:S02]  /*3e70*/  ULEA UR6, UR5, UR45, 0xa ;  /* 0x0000002d05067291 */ /* 0x000fe4000f8e50ff */
[----:B------:R-:W-:Y:S01]  /*3e80*/  UISETP.NE.AND UP0, UPT, UR37, UR42, UPT ;  /* 0x0000002a2500728c */ /* 0x000fe2000bf05270 */
[----:B-1----:R-:W-:Y:S01]  /*3e90*/  @P0 SHF.L.U32 R0, R2, 0x1f, RZ ;  /* 0x0000001f02000819 */ /* 0x002fe200000006ff */
[----:B------:R-:W-:Y:S02]  /*3ea0*/  UIADD3 UR34, UPT, UPT, UR6, 0x2, URZ ;  /* 0x0000000206227890 */ /* 0x000fe4000fffe0ff */
[----:B------:R-:W-:Y:S01]  /*3eb0*/  UIADD3 UR30, UPT, UPT, UR6, 0x4, URZ ;  /* 0x00000004061e7890 */ /* 0x000fe2000fffe0ff */
[----:B------:R2:W3:Y:S01]  /*3ec0*/  @P0 SYNCS.PHASECHK.TRANS64.TRYWAIT P2, [UR4], R0 ;  /* 0x00000000ff0005a7 */ /* 0x0004e20008041104 */
[----:B------:R-:W-:Y:S02]  /*3ed0*/  ULEA UR4, UR5, UR44, 0xb ;  /* 0x0000002c05047291 */ /* 0x000fe4000f8e58ff */
[----:B------:R-:W-:Y:S02]  /*3ee0*/  UIADD3 UR26, UPT, UPT, UR6, 0x6, URZ ;  /* 0x00000006061a7890 */ /* 0x000fe4000fffe0ff */
        /* <DEDUP_REMOVED lines=10> */
[----:B------:R-:W-:Y:S01]  /*3f90*/  UIADD3 UR8, UPT, UPT, UR4, 0x406, URZ ;  /* 0x0000040604087890 */ /* 0x000fe2000fffe0ff */
[----:B------:R-:W-:Y:S01]  /*3fa0*/  UMOV UR7, 0x40004040 ;  /* 0x4000404000077882 */ /* 0x000fe20000000000 */
[----:B------:R-:W-:Y:S01]  /*3fb0*/  UMOV UR5, 0x40004040 ;  /* 0x4000404000057882 */ /* 0x000fe20000000000 */
[----:B------:R-:W-:Y:S01]  /*3fc0*/  UMOV UR35, 0x40004040 ;  /* 0x4000404000237882 */ /* 0x000fe20000000000 */
[----:B------:R1:W-:Y:S01]  /*3fd0*/  UTCHMMA.2CTA gdesc[UR4], gdesc[UR6], tmem[UR36], tmem[UR62], idesc[UR63], UP2 ;  /* 0x00ff3e06040075ea */ /* 0x0003e20009200024 */
[----:B------:R-:W-:Y:S01]  /*3fe0*/  UPLOP3.LUT UP2, UPT, UPT, UPT, UPT, 0x80, 0x8 ;  /* 0x000000000008789c */ /* 0x000fe20003f4f070 */
[----:B------:R-:W-:Y:S01]  /*3ff0*/  UMOV UR33, 0x40004040 ;  /* 0x4000404000217882 */ /* 0x000fe20000000000 */
[----:B------:R-:W-:Y:S01]  /*4000*/  UMOV UR31, 0x40004040 ;  /* 0x40004040001f7882 */ /* 0x000fe20000000000 */
[----:B------:R2:W-:Y:S01]  /*4010*/  UTCHMMA.2CTA gdesc[UR32], gdesc[UR34], tmem[UR36], tmem[UR60], idesc[UR61], UPT ;  /* 0x00ff3c22200075ea */ /* 0x0005e2000ba00024 */
        /* <DEDUP_REMOVED lines=14> */
[----:B------:R-:W-:Y:S01]  /*4100*/  UMOV UR9, 0x40004040 ;  /* 0x4000404000097882 */ /* 0x000fe20000000000 */
[----:B------:R2:W-:Y:S01]  /*4110*/  UTCHMMA.2CTA gdesc[UR12], gdesc[UR14], tmem[UR36], tmem[UR50], idesc[UR51], UPT ;  /* 0x00ff320e0c0075ea */ /* 0x0005e2000ba00024 */
[----:B------:R2:W-:Y:S01]  /*4120*/  UTCHMMA.2CTA gdesc[UR8], gdesc[UR10], tmem[UR36], tmem[UR48], idesc[UR49], UPT ;  /* 0x00ff300a080075ea */ /* 0x0005e2000ba00024 */
[----:B------:R2:W-:Y:S01]  /*4130*/  UTCBAR.2CTA.MULTICAST [UR40], URZ, UR43 ;  /* 0x000000ff280073e9 */ /* 0x0005e2000820082b */
[----:B-1----:R-:W-:Y:S01]  /*4140*/  UMOV UR5, UR38 ;  /* 0x0000002600057c82 */ /* 0x002fe20008000000 */
[----:B------:R-:W-:Y:S05]  /*4150*/  BRA.U UP0, `(.L_x_75) ;  /* 0xfffffffd00007547 */ /* 0x000fea000b83ffff */
.L_x_72:
[----:B------:R-:W-:Y:S01]  /*4160*/  UIADD3 UR4, UPT, UPT, UR46, 0xb0, URZ ;  /* 0x000000b02e047890 */ /* 0x000fe2000fffe0ff */
[----:B------:R-:W-:-:S08]  /*4170*/  UMOV UR37, UR42 ;  /* 0x0000002a00257c82 */ /* 0x000fd00008000000 */
[----:B------:R4:W-:Y:S01]  /*4180*/  UTCBAR.2CTA.MULTICAST [UR4], URZ, UR65 ;  /* 0x000000ff040073e9 */ /* 0x0009e20008200841 */
[----:B------:R-:W-:Y:S02]  /*4190*/  NOP ;  /* 0x0000000000007918 */ /* 0x000fe40000000000 */
.L_x_70:
[----:B----4-:R-:W-:Y:S01]  /*41a0*/  UIADD3 UR4, UPT, UPT, UR47, 0x1, URZ ;  /* 0x000000012f047890 */ /* 0x010fe2000fffe0ff */
[----:B------:R-:W-:-:S03]  /*41b0*/  ISETP.NE.AND P0, PT, R8, 0x2, PT ;  /* 0x000000020800780c */ /* 0x000fc60003f05270 */
[----:B------:R-:W-:Y:S01]  /*41c0*/  UISETP.NE.AND UP0, UPT, UR4, 0x4, UPT ;  /* 0x000000040400788c */ /* 0x000fe2000bf05270 */
[----:B-12---:R-:W-:Y:S02]  /*41d0*/  SEL R0, RZ, 0x1, P0 ;  /* 0x00000001ff007807 */ /* 0x006fe40000000000 */
[----:B------:R-:W-:Y:S01]  /*41e0*/  SEL R8, R8, RZ, P0 ;  /* 0x000000ff08087207 */ /* 0x000fe20000000000 */
[----:B------:R-:W-:Y:S01]  /*41f0*/  USEL UR5, URZ, 0x1, UP0 ;  /* 0x00000001ff057887 */ /* 0x000fe20008000000 */
[----:B------:R-:W-:Y:S01]  /*4200*/  LOP3.LUT R3, R3, R0, RZ, 0x3c, !PT ;  /* 0x0000000003037212 */ /* 0x000fe200078e3cff */
[----:B------:R-:W-:-:S04]  /*4210*/  USEL UR47, UR4, URZ, UP0 ;  /* 0x000000ff042f7287 */ /* 0x000fc80008000000 */
[----:B------:R-:W-:Y:S01]  /*4220*/  LOP3.LUT R9, R9, UR5, RZ, 0x3c, !PT ;  /* 0x0000000509097c12 */ /* 0x000fe2000f8e3cff */
[----:B------:R-:W-:Y:S07]  /*4230*/  @P1 BRA `(.L_x_76) ;  /* 0xfffffff800381947 */ /* 0x000fee000383ffff */
[----:B------:R-:W1:Y:S01]  /*4240*/  S2UR UR8, SR_CgaCtaId ;  /* 0x00000000000879c3 */ /* 0x000e620000008800 */
[----:B------:R-:W-:Y:S01]  /*4250*/  ELECT P0, URZ, PT ;  /* 0x0000000000ff782f */ /* 0x000fe20003800000 */
[----:B------:R-:W-:Y:S01]  /*4260*/  HFMA2 R0, -RZ, RZ, 0, 5.9604644775390625e-08 ;  /* 0x00000001ff007431 */ /* 0x000fe200000001ff */
[----:B------:R-:W-:-:S05]  /*4270*/  UMOV UR4, 0x40 ;  /* 0x0000004000047882 */ /* 0x000fca0000000000 */
[----:B------:R-:W-:Y:S01]  /*4280*/  UVIRTCOUNT.DEALLOC.SMPOOL 0x80 ;  /* 0x000000800000784c */ /* 0x000fe20000000000 */
[----:B------:R-:W-:Y:S02]  /*4290*/  UISETP.NE.AND UP1, UPT, UR68, URZ, UPT ;  /* 0x000000ff4400728c */ /* 0x000fe4000bf25270 */
[----:B-1----:R-:W-:-:S09]  /*42a0*/  ULEA UR8, UR8, UR4, 0x18 ;  /* 0x0000000408087291 */ /* 0x002fd2000f8ec0ff */
[----:B------:R1:W-:Y:S01]  /*42b0*/  @P0 STS.U8 [UR8+0x1c], R0 ;  /* 0x00001c00ff000988 */ /* 0x0003e20008000008 */
[----:B------:R-:W-:Y:S05]  /*42c0*/  BRA.U UP1, `(.L_x_77) ;  /* 0x0000000101a07547 */ /* 0x000fea000b800000 */
[----:B------:R-:W-:Y:S01]  /*42d0*/  UIADD3 UR7, UPT, UPT, UR41, 0xd0, URZ ;  /* 0x000000d029077890 */ /* 0x000fe2000fffe0ff */
[----:B------:R-:W-:-:S03]  /*42e0*/  SHF.L.U32 R2, R9, 0x1f, RZ ;  /* 0x0000001f09027819 */ /* 0x000fc600000006ff */
[----:B------:R-:W-:-:S09]  /*42f0*/  ULEA UR4, UR47, UR7, 0x3 ;  /* 0x000000072f047291 */ /* 0x000fd2000f8e18ff */
[----:B------:R-:W2:Y:S02]  /*4300*/  SYNCS.PHASECHK.TRANS64.TRYWAIT P0, [UR4], R2 ;  /* 0x00000002ff0075a7 */ /* 0x000ea40008001104 */
[----:B--2---:R-:W-:Y:S05]  /*4310*/  @!P0 BRA `(.L_x_78) ;  /* 0x0000008000bc8947 */ /* 0x004fea0003800000 */
.L_x_210:
        /* <DEDUP_REMOVED lines=9> */
.L_x_212:
        /* <DEDUP_REMOVED lines=9> */
.L_x_214:
[----:B------:R-:W-:-:S04]  /*4440*/  UIADD3 UR4, UPT, UPT, UR4, 0x1, URZ ;  /* 0x0000000104047890 */ /* 0x000fc8000fffe0ff */
[----:B------:R-:W-:-:S04]  /*4450*/  UISETP.NE.AND UP0, UPT, UR4, 0x4, UPT ;  /* 0x000000040400788c */ /* 0x000fc8000bf05270 */
[----:B------:R-:W-:Y:S02]  /*4460*/  USEL UR5, URZ, 0x1, UP0 ;  /* 0x00000001ff057887 */ /* 0x000fe40008000000 */
[----:B------:R-:W-:-:S04]  /*4470*/  USEL UR4, UR4, URZ, UP0 ;  /* 0x000000ff04047287 */ /* 0x000fc80008000000 */
[----:B------:R-:W-:Y:S01]  /*4480*/  ULEA UR4, UR4, UR7, 0x3 ;  /* 0x0000000704047291 */ /* 0x000fe2000f8e18ff */
[----:B------:R-:W-:-:S04]  /*4490*/  LOP3.LUT R2, R2, UR5, RZ, 0x3c, !PT ;  /* 0x0000000502027c12 */ /* 0x000fc8000f8e3cff */
[----:B------:R-:W-:Y:S01]  /*44a0*/  SHF.L.U32 R2, R2, 0x1f, RZ ;  /* 0x0000001f02027819 */ /* 0x000fe200000006ff */
[----:B-1----:R-:W-:-:S04]  /*44b0*/  IMAD.U32 R0, RZ, RZ, UR4 ;  /* 0x00000004ff007e24 */ /* 0x002fc8000f8e00ff */
[----:B------:R1:W2:Y:S03]  /*44c0*/  SYNCS.PHASECHK.TRANS64.TRYWAIT P0, [R0+URZ], R2 ;  /* 0x00000002000075a7 */ /* 0x0002a600080011ff */
[----:B--2---:R-:W-:Y:S05]  /*44d0*/  @!P0 NANOSLEEP.SYNCS 0x989680 ;  /* 0x009896800000895d */ /* 0x004fea0003900000 */
[----:B------:R-:W2:Y:S02]  /*44e0*/  @!P0 SYNCS.PHASECHK.TRANS64 P0, [R0+URZ], R2 ;  /* 0x00000002000085a7 */ /* 0x000ea400080010ff */
[----:B--2---:R-:W-:Y:S05]  /*44f0*/  @P0 BRA `(.L_x_81) ;  /* 0x0000000000200947 */ /* 0x004fea0003800000 */
.L_x_82:
[----:B--2---:R2:W4:Y:S02]  /*4500*/  SYNCS.PHASECHK.TRANS64.TRYWAIT P0, [R0+URZ], R2 ;  /* 0x00000002000075a7 */ /* 0x00452400080011ff */
[----:B----4-:R-:W-:Y:S05]  /*4510*/  @!P0 NANOSLEEP.SYNCS 0x989680 ;  /* 0x009896800000895d */ /* 0x010fea0003900000 */
[----:B------:R-:W4:Y:S02]  /*4520*/  @!P0 SYNCS.PHASECHK.TRANS64 P0, [R0+URZ], R2 ;  /* 0x00000002000085a7 */ /* 0x000f2400080010ff */
[----:B----4-:R-:W-:Y:S05]  /*4530*/  @!P0 BRA `(.L_x_82) ;  /* 0xfffffffc00f08947 */ /* 0x010fea000383ffff */
[----:B------:R-:W-:Y:S05]  /*4540*/  BRA `(.L_x_81) ;  /* 0x00000000000c7947 */ /* 0x000fea0003800000 */
.L_x_77:
[----:B------:R-:W-:-:S04]  /*4550*/  UIADD3 UR4, UPT, UPT, UR41, 0x110, URZ ;  /* 0x0000011029047890 */ /* 0x000fc8000fffe0ff */
[----:B------:R-:W-:-:S09]  /*4560*/  UPRMT UR4, UR69, 0x654, UR4 ;  /* 0x0000065445047896 */ /* 0x000fd20008000004 */
[----:B------:R-:W-:Y:S03]  /*4570*/  SYNCS.ARRIVE.TRANS64.RED.A1T0 RZ, [UR4], RZ ;  /* 0x000000ffffff79a7 */ /* 0x000fe60008100404 */
.L_x_81:
[----:B-12---:R-:W-:Y:S01]  /*4580*/  SHF.L.U32 R2, RZ, 0x1f, RZ ;  /* 0x0000001fff027819 */ /* 0x006fe200000006ff */
[----:B------:R-:W-:Y:S01]  /*4590*/  UIADD3 UR4, UPT, UPT, UR41, 0x110, URZ ;  /* 0x0000011029047890 */ /* 0x000fe2000fffe0ff */
[----:B------:R-:W-:Y:S02]  /*45a0*/  PLOP3.LUT P0, PT, PT, PT, UP1, 0x80, 0x8 ;  /* 0x000000000008781c */ /* 0x000fe40003f0f018 */
[----:B------:R-:W1:Y:S02]  /*45b0*/  SYNCS.PHASECHK.TRANS64.TRYWAIT P1, [UR41+0x110], R2 ;  /* 0x00011002ff0075a7 */ /* 0x000e640008021129 */
[----:B-1----:R-:W-:Y:S09]  /*45c0*/  @!P1 BRA `(.L_x_83) ;  /* 0x0000008000589947 */ /* 0x002ff20003800000 */
.L_x_216:
[----:B------:R-:W-:Y:S01]  /*45d0*/  @!UP1 UPRMT UR4, UR69, 0x654, UR4 ;  /* 0x0000065445049896 */ /* 0x000fe20008000004 */
[----:B------:R-:W-:Y:S01]  /*45e0*/  UMOV UR5, 0xffff ;  /* 0x0000ffff00057882 */ /* 0x000fe20000000000 */
[----:B------:R-:W-:-:S07]  /*45f0*/  UMOV UR6, 0x1 ;  /* 0x0000000100067882 */ /* 0x000fce0000000000 */
[----:B------:R-:W-:Y:S01]  /*4600*/  @!P0 SYNCS.ARRIVE.TRANS64.RED.A1T0 RZ, [UR4], RZ ;  /* 0x000000ffffff89a7 */ /* 0x000fe20008100404 */
[----:B------:R-:W-:Y:S01]  /*4610*/  NOP ;  /* 0x0000000000007918 */ /* 0x000fe20000000000 */
[----:B-1----:R-:W1:Y:S01]  /*4620*/  LDS R0, [UR8+0x14] ;  /* 0x00001408ff007984 */ /* 0x002e620008000800 */
[----:B------:R-:W-:-:S04]  /*4630*/  ULOP3.LUT UR4, UR67, 0xffff, URZ, 0xc0, !UPT ;  /* 0x0000ffff43047892 */ /* 0x000fc8000f8ec0ff */
[----:B------:R-:W-:-:S04]  /*4640*/  USHF.R.U32.HI UR4, URZ, 0x5, UR4 ;  /* 0x00000005ff047899 */ /* 0x000fc80008011604 */
[----:B------:R-:W-:Y:S02]  /*4650*/  USHF.L.U32 UR5, UR5, UR4, URZ ;  /* 0x0000000405057299 */ /* 0x000fe400080006ff */
[----:B------:R-:W-:-:S04]  /*4660*/  USHF.L.U32 UR4, UR6, UR4, URZ ;  /* 0x0000000406047299 */ /* 0x000fc800080006ff */
[----:B-1----:R-:W-:-:S04]  /*4670*/  LOP3.LUT R0, R0, UR5, RZ, 0xc0, !PT ;  /* 0x0000000500007c12 */ /* 0x002fc8000f8ec0ff */
[----:B------:R-:W-:-:S13]  /*4680*/  ISETP.NE.AND P0, PT, R0, UR5, PT ;  /* 0x0000000500007c0c */ /* 0x000fda000bf05270 */
[----:B------:R-:W-:Y:S05]  /*4690*/  @P0 BRA `(.L_x_84) ;  /* 0x0000000000580947 */ /* 0x000fea0003800000 */
[----:B------:R-:W1:Y:S02]  /*46a0*/  LDS R0, [UR8+0x18] ;  /* 0x00001808ff007984 */ /* 0x000e640008000800 */
[----:B-1----:R-:W-:-:S04]  /*46b0*/  LOP3.LUT R0, R0, UR4, RZ, 0xc0, !PT ;  /* 0x0000000400007c12 */ /* 0x002fc8000f8ec0ff */
[----:B------:R-:W-:-:S13]  /*46c0*/  ISETP.NE.AND P0, PT, R0, UR4, PT ;  /* 0x0000000400007c0c */ /* 0x000fda000bf05270 */
[----:B------:R-:W-:Y:S05]  /*46d0*/  @P0 BRA `(.L_x_85) ;  /* 0x00000000003c0947 */ /* 0x000fea0003800000 */
[----:B------:R-:W1:Y:S01]  /*46e0*/  S2R R2, SR_LANEID ;  /* 0x0000000000027919 */ /* 0x000e620000000000 */
[----:B------:R-:W-:-:S06]  /*46f0*/  ULOP3.LUT UR5, URZ, UR5, URZ, 0x33, !UPT ;  /* 0x00000005ff057292 */ /* 0x000fcc000f8e33ff */
[----:B------:R-:W-:-:S04]  /*4700*/  IMAD.U32 R0, RZ, RZ, UR5 ;  /* 0x00000005ff007e24 */ /* 0x000fc8000f8e00ff */
[----:B------:R2:W4:Y:S02]  /*4710*/  REDUX UR7, R0 ;  /* 0x00000000000773c4 */ /* 0x0005240000000000 */
[----:B------:R1:W-:Y:S01]  /*4720*/  UTCATOMSWS.AND URZ, UR5 ;  /* 0x0000000500ff79e3 */ /* 0x0003e20008000000 */
[----:B--2---:R-:W-:Y:S01]  /*4730*/  LOP3.LUT R0, RZ, UR4, RZ, 0x33, !PT ;  /* 0x00000004ff007c12 */ /* 0x004fe2000f8e33ff */
[----:B------:R-:W-:Y:S02]  /*4740*/  VOTEU.ANY UR4, UPT, PT ;  /* 0x0000000000047886 */ /* 0x000fe400038e0100 */
[----:B------:R-:W-:Y:S02]  /*4750*/  UFLO.U32 UR4, UR4 ;  /* 0x00000004000472bd */ /* 0x000fe400080e0000 */
[----:B------:R-:W2:Y:S04]  /*4760*/  REDUX UR6, R0 ;  /* 0x00000000000673c4 */ /* 0x000ea80000000000 */
[----:B-1----:R-:W-:-:S02]  /*4770*/  ISETP.EQ.U32.AND P0, PT, R2, UR4, PT ;  /* 0x0000000402007c0c */ /* 0x002fc4000bf02070 */
[----:B----4-:R-:W-:-:S11]  /*4780*/  MOV R2, UR7 ;  /* 0x0000000700027c02 */ /* 0x010fd60008000f00 */
[----:B------:R1:W-:Y:S01]  /*4790*/  @P0 ATOMS.AND RZ, [UR8+0x14], R2 ;  /* 0x00001402ffff098c */ /* 0x0003e2000a800008 */
[----:B--2---:R-:W-:-:S05]  /*47a0*/  IMAD.U32 R0, RZ, RZ, UR6 ;  /* 0x00000006ff007e24 */ /* 0x004fca000f8e00ff */
[----:B------:R1:W-:Y:S01]  /*47b0*/  @P0 ATOMS.AND RZ, [UR8+0x18], R0 ;  /* 0x00001800ffff098c */ /* 0x0003e2000a800008 */
[----:B------:R-:W-:Y:S05]  /*47c0*/  BRA `(.L_x_86) ;  /* 0x0000000000147947 */ /* 0x000fea0003800000 */
.L_x_85:
[----:B------:R-:W-:Y:S02]  /*47d0*/  MOV R2, 0x47f0 ;  /* 0x000047f000027802 */ /* 0x000fe40000000f00 */
[----:B---3-5:R-:W-:Y:S05]  /*47e0*/  CALL.REL.NOINC `($__internal_0_$__cuda_sm10x_tcgen05_guardrail_trap_col_being_dealloced_not_returned_by_alloc) ;  /* 0x0000008400e87944 */ /* 0x028fea0003c00000 */
[----:B------:R-:W-:Y:S05]  /*47f0*/  BRA `(.L_x_86) ;  /* 0x0000000000087947 */ /* 0x000fea0003800000 */
.L_x_84:
[----:B------:R-:W-:Y:S02]  /*4800*/  MOV R2, 0x4820 ;  /* 0x0000482000027802 */ /* 0x000fe40000000f00 */
[----:B---3-5:R-:W-:Y:S05]  /*4810*/  CALL.REL.NOINC `($__internal_2_$__cuda_sm10x_tcgen05_guardrail_trap_unallocated_columns_being_dealloced) ;  /* 0x0000008400f47944 */ /* 0x028fea0003c00000 */
.L_x_86:
[----:B------:R-:W-:Y:S01]  /*4820*/  NOP ;  /* 0x0000000000007918 */ /* 0x000fe20000000000 */
[----:B------:R-:W-:Y:S05]  /*4830*/  EXIT ;  /* 0x000000000000794d */ /* 0x000fea0003800000 */
.L_x_57:
[----:B------:R-:W-:-:S09]  /*4840*/  UISETP.NE.OR UP0, UPT, UR20, 0x3, !UP4 ;  /* 0x000000031400788c */ /* 0x000fd2000e705670 */
[----:B------:R-:W-:Y:S05]  /*4850*/  BRA.U UP0, `(.L_x_87) ;  /* 0x0000001500fc7547 */ /* 0x000fea000b800000 */
[----:B------:R-:W2:Y:S01]  /*4860*/  LDCU.64 UR4, c[0x0][0x888] ;  /* 0x00011100ff0477ac */ /* 0x000ea20008000a00 */
[----:B------:R-:W3:Y:S01]  /*4870*/  LDC.64 R12, c[0x0][0x348] ;  /* 0x0000d200ff0c7b82 */ /* 0x000ee20000000a00 */
[----:B------:R-:W-:Y:S01]  /*4880*/  HFMA2 R10, -RZ, RZ, 0, 0 ;  /* 0x00000000ff0a7431 */ /* 0x000fe200000001ff */
[----:B------:R-:W-:Y:S01]  /*4890*/  MOV R9, RZ ;  /* 0x000000ff00097202 */ /* 0x000fe20000000f00 */
[----:B------:R-:W4:Y:S01]  /*48a0*/  LDCU UR38, c[0x0][0x370] ;  /* 0x00006e00ff2677ac */ /* 0x000f220008000800 */
[----:B------:R-:W-:Y:S01]  /*48b0*/  HFMA2 R3, -RZ, RZ, 0, 0.0078125 ;  /* 0x00002000ff037431 */ /* 0x000fe200000001ff */
[----:B------:R-:W4:Y:S01]  /*48c0*/  LDCU.128 UR48, c[0x0][0xb10] ;  /* 0x00016200ff3077ac */ /* 0x000f220008000c00 */
[----:B------:R-:W1:Y:S01]  /*48d0*/  LDCU UR37, c[0x0][0x374] ;  /* 0x00006e80ff2577ac */ /* 0x000e620008000800 */
[----:B------:R-:W1:Y:S01]  /*48e0*/  LDCU.64 UR30, c[0x0][0x890] ;  /* 0x00011200ff1e77ac */ /* 0x000e620008000a00 */
[----:B--2---:R-:W-:Y:S01]  /*48f0*/  UISETP.NE.U32.AND UP0, UPT, UR4, URZ, UPT ;  /* 0x000000ff0400728c */ /* 0x004fe2000bf05070 */
[----:B------:R-:W2:Y:S01]  /*4900*/  LDCU UR15, c[0x0][0xb0c] ;  /* 0x00016180ff0f77ac */ /* 0x000ea20008000800 */
[----:B------:R-:W3:Y:S01]  /*4910*/  LDCU UR47, c[0x0][0xb20] ;  /* 0x00016400ff2f77ac */ /* 0x000ee20008000800 */
[----:B------:R-:W3:Y:S01]  /*4920*/  LDCU UR4, c[0x0][0xb30] ;  /* 0x00016600ff0477ac */ /* 0x000ee20008000800 */
[----:B----4-:R-:W-:-:S02]  /*4930*/  UIMAD.WIDE.U32 UR6, UR38, UR48, URZ ;  /* 0x00000030260672a5 */ /* 0x010fc4000f8e00ff */
[----:B-1----:R-:W-:Y:S02]  /*4940*/  UIMAD.WIDE.U32 UR8, UR37, UR51, URZ ;  /* 0x00000033250872a5 */ /* 0x002fe4000f8e00ff */
[----:B------:R-:W-:Y:S01]  /*4950*/  UISETP.NE.AND.EX UP6, UPT, UR5, URZ, UPT, UP0 ;  /* 0x000000ff0500728c */ /* 0x000fe2000bfc5300 */
[----:B------:R-:W-:Y:S01]  /*4960*/  UMOV UR21, 0x400 ;  /* 0x0000040000157882 */ /* 0x000fe20000000000 */
[----:B------:R-:W-:Y:S02]  /*4970*/  UISETP.NE.AND UP0, UPT, UR45, 0x1, UPT ;  /* 0x000000012d00788c */ /* 0x000fe4000bf05270 */
[----:B------:R-:W-:Y:S02]  /*4980*/  UISETP.NE.U32.AND UP0, UPT, UR30, URZ, UPT ;  /* 0x000000ff1e00728c */ /* 0x000fe4000bf05070 */
[----:B------:R-:W-:Y:S01]  /*4990*/  ULEA UR21, UR52, UR21, 0x18 ;  /* 0x0000001534157291 */ /* 0x000fe2000f8ec0ff */
[----:B------:R-:W-:Y:S01]  /*49a0*/  UMOV UR6, UR7 ;  /* 0x0000000700067c82 */ /* 0x000fe20008000000 */
[----:B------:R-:W-:Y:S01]  /*49b0*/  UMOV UR39, UR9 ;  /* 0x0000000900277c82 */ /* 0x000fe20008000000 */
[----:B------:R-:W-:-:S02]  /*49c0*/  UISETP.GE.AND UP2, UPT, UR45, 0x1, UPT ;  /* 0x000000012d00788c */ /* 0x000fc4000bf46270 */
[----:B------:R-:W-:Y:S02]  /*49d0*/  UISETP.NE.AND.EX UP5, UPT, UR31, URZ, UPT, UP0 ;  /* 0x000000ff1f00728c */ /* 0x000fe4000bfa5300 */
[----:B------:R-:W-:Y:S01]  /*49e0*/  UPLOP3.LUT UP3, UPT, UPT, UPT, UPT, 0x40, 0x4 ;  /* 0x000000000004789c */ /* 0x000fe20003f6e870 */
[----:B------:R-:W1:Y:S01]  /*49f0*/  LDCU.64 UR22, c[0x0][0xb28] ;  /* 0x00016500ff1677ac */ /* 0x000e620008000a00 */
[----:B--2---:R-:W-:Y:S02]  /*4a00*/  UISETP.NE.AND UP2, UPT, UR15, 0x1, UPT ;  /* 0x000000010f00788c */ /* 0x004fe4000bf45270 */
[----:B------:R-:W-:Y:S02]  /*4a10*/  UIADD3 UR41, UPT, UPT, UR21, 0x40, URZ ;  /* 0x0000004015297890 */ /* 0x000fe4000fffe0ff */
[----:B------:R-:W-:Y:S02]  /*4a20*/  UIADD3 UR33, UPT, UPT, UR21, 0x48, URZ ;  /* 0x0000004815217890 */ /* 0x000fe4000fffe0ff */
[----:B------:R-:W-:-:S02]  /*4a30*/  UIADD3 UR25, UPT, UPT, UR21, 0x50, URZ ;  /* 0x0000005015197890 */ /* 0x000fc4000fffe0ff */
[----:B------:R-:W-:Y:S02]  /*4a40*/  UIADD3 UR17, UPT, UPT, UR21, 0x58, URZ ;  /* 0x0000005815117890 */ /* 0x000fe4000fffe0ff */
[----:B------:R-:W-:Y:S02]  /*4a50*/  USHF.R.U32.HI UR46, URZ, UR49, UR6 ;  /* 0x00000031ff2e7299 */ /* 0x000fe40008011606 */
[----:B---3--:R-:W-:Y:S02]  /*4a60*/  USHF.R.U32.HI UR39, URZ, UR47, UR39 ;  /* 0x0000002fff277299 */ /* 0x008fe40008011627 */
[----:B------:R-:W-:Y:S02]  /*4a70*/  UISETP.NE.AND UP0, UPT, UR50, 0x1, UPT ;  /* 0x000000013200788c */ /* 0x000fe4000bf05270 */
[----:B------:R-:W-:-:S11]  /*4a80*/  UISETP.NE.AND UP4, UPT, UR4, 0x1, UPT ;  /* 0x000000010400788c */ /* 0x000fd6000bf85270 */
.L_x_102:
[C---:B------:R-:W-:Y:S02]  /*4a90*/  LEA R8, R10.reuse, UR21, 0x3 ;  /* 0x000000150a087c11 */ /* 0x040fe4000f8e18ff */
[----:B------:R-:W-:Y:S02]  /*4aa0*/  SHF.L.U32 R0, R9, 0x1f, RZ ;  /* 0x0000001f09007819 */ /* 0x000fe400000006ff */
[----:B------:R-:W-:Y:S02]  /*4ab0*/  LEA R4, R10, UR21, 0x4 ;  /* 0x000000150a047c11 */ /* 0x000fe4000f8e20ff */
[----:B--2---:R-:W2:Y:S02]  /*4ac0*/  SYNCS.PHASECHK.TRANS64.TRYWAIT P0, [R8+URZ+0x90], R0 ;  /* 0x00009000080075a7 */ /* 0x004ea400080011ff */
[----:B--2---:R-:W-:Y:S05]  /*4ad0*/  @!P0 BRA `(.L_x_88) ;  /* 0x0000007c002c8947 */ /* 0x004fea0003800000 */
.L_x_217:
[----:B------:R-:W3:Y:S01]  /*4ae0*/  LDS.128 R4, [R4+0x120] ;  /* 0x0001200004047984 */ /* 0x000ee20000000c00 */
[----:B------:R-:W-:Y:S01]  /*4af0*/  UISETP.GE.AND UP0, UPT, UR45, 0x1, UPT ;  /* 0x000000012d00788c */ /* 0x000fe2000bf06270 */
[----:B------:R-:W-:Y:S01]  /*4b00*/  @!PT LDS RZ, [RZ] ;  /* 0x00000000fffff984 */ /* 0x000fe20000000800 */
[----:B------:R-:W-:Y:S01]  /*4b10*/  @!PT LDS RZ, [RZ] ;  /* 0x00000000fffff984 */ /* 0x000fe20000000800 */
[----:B------:R-:W-:Y:S01]  /*4b20*/  @!PT LDS RZ, [RZ] ;  /* 0x00000000fffff984 */ /* 0x000fe20000000800 */
[----:B------:R-:W-:Y:S01]  /*4b30*/  @!PT LDS RZ, [RZ] ;  /* 0x00000000fffff984 */ /* 0x000fe20000000800 */
[----:B------:R4:W-:Y:S06]  /*4b40*/  MEMBAR.ALL.CTA ;  /* 0x0000000000007992 */ /* 0x0009ec0000008000 */
[----:B----4-:R-:W4:Y:S01]  /*4b50*/  FENCE.VIEW.ASYNC.S ;  /* 0x00000000000073c6 */ /* 0x010f220000000000 */
[----:B---3--:R-:W-:Y:S11]  /*4b60*/  LOP3.LUT P0, RZ, R6, 0x1, RZ, 0xc0, !PT ;  /* 0x0000000106ff7812 */ /* 0x008ff6000780c0ff */
[----:B------:R-:W-:Y:S02]  /*4b70*/  @!UPT UIADD3 URZ, UPT, UPT, URZ, URZ, URZ ;  /* 0x000000fffffff290 */ /* 0x000fe4000fffe0ff */
[----:B----4-:R-:W-:Y:S01]  /*4b80*/  VOTEU.ANY UP2, P0 ;  /* 0x0000000000ff7886 */ /* 0x010fe20000040100 */
[----:B------:R-:W-:Y:S11]  /*4b90*/  PLOP3.LUT P0, PT, PT, PT, UP2, 0x80, 0x8 ;  /* 0x000000000008781c */ /* 0x000ff60003f0f028 */
[----:B------:R-:W-:Y:S02]  /*4ba0*/  @!UPT UIADD3 URZ, UPT, UPT, URZ, URZ, URZ ;  /* 0x000000fffffff290 */ /* 0x000fe4000fffe0ff */
[----:B--2---:R-:W-:Y:S02]  /*4bb0*/  @P0 SHF.R.U32.HI R0, RZ, 0x10, R5 ;  /* 0x00000010ff000819 */ /* 0x004fe40000011605 */
[----:B------:R-:W-:Y:S02]  /*4bc0*/  @P0 MOV R2, R4 ;  /* 0x0000000400020202 */ /* 0x000fe40000000f00 */
[----:B------:R-:W-:Y:S01]  /*4bd0*/  @P0 R2UR UR4, R0 ;  /* 0x00000000000402ca */ /* 0x000fe200000e0000 */
[----:B------:R-:W-:Y:S01]  /*4be0*/  VIADD R0, R8, 0xa0 ;  /* 0x000000a008007836 */ /* 0x000fe20000000000 */
[----:B------:R-:W-:Y:S02]  /*4bf0*/  @P0 LOP3.LUT R4, R5, 0xffff, RZ, 0xc0, !PT ;  /* 0x0000ffff05040812 */ /* 0x000fe400078ec0ff */
[----:B------:R-:W-:Y:S02]  /*4c00*/  @P0 R2UR UR6, R2 ;  /* 0x00000000020602ca */ /* 0x000fe400000e0000 */
[----:B------:R-:W-:Y:S02]  /*4c10*/  PRMT R0, RZ, 0x654, R0 ;  /* 0x00000654ff007816 */ /* 0x000fe40000000000 */
[----:B------:R-:W-:Y:S02]  /*4c20*/  @P0 R2UR UR5, R4 ;  /* 0x00000000040502ca */ /* 0x000fe400000e0000 */
[----:B------:R2:W-:Y:S03]  /*4c30*/  SYNCS.ARRIVE.TRANS64.RED.A1T0 RZ, [R0+URZ], RZ ;  /* 0x000000ff00ff79a7 */ /* 0x0005e600081004ff */
[----:B------:R-:W-:Y:S04]  /*4c40*/  @UP2 UMOV UR29, UR4 ;  /* 0x00000004001d2c82 */ /* 0x000fe80008000000 */
[----:B------:R-:W-:Y:S04]  /*4c50*/  @UP2 UMOV UR14, UR6 ;  /* 0x00000006000e2c82 */ /* 0x000fe80008000000 */
[----:B------:R-:W-:Y:S01]  /*4c60*/  @UP2 UMOV UR13, UR5 ;  /* 0x00000005000d2c82 */ /* 0x000fe20008000000 */
[----:B------:R-:W-:Y:S05]  /*4c70*/  BRA.U !UP0, `(.L_x_89) ;  /* 0x0000000108c07547 */ /* 0x000fea000b800000 */
[----:B------:R-:W-:Y:S02]  /*4c80*/  UIMAD.WIDE.U32 UR18, UR13, UR51, URZ ;  /* 0x000000330d1272a5 */ /* 0x000fe4000f8e00ff */
[----:B------:R-:W-:Y:S02]  /*4c90*/  UP2UR UR16, UPR, URZ, 0x4 ;  /* 0x00000004ff107883 */ /* 0x000fe40008000000 */
[----:B------:R-:W-:Y:S02]  /*4ca0*/  UISETP.NE.AND UP2, UPT, UR50, 0x1, UPT ;  /* 0x000000013200788c */ /* 0x000fe4000bf45270 */
[----:B------:R-:W-:Y:S02]  /*4cb0*/  UIMAD.WIDE.U32 UR26, UR14, UR48, URZ ;  /* 0x000000300e1a72a5 */ /* 0x000fe4000f8e00ff */
[----:B------:R-:W-:Y:S02]  /*4cc0*/  USEL UR4, UR37, UR39, !UP2 ;  /* 0x0000002725047287 */ /* 0x000fe4000d000000 */
[----:B------:R-:W-:Y:S02]  /*4cd0*/  UISETP.NE.AND UP0, UPT, UR15, 0x1, UPT ;  /* 0x000000010f00788c */ /* 0x000fe4000bf05270 */
[----:B------:R-:W-:Y:S02]  /*4ce0*/  UP2UR UR20, UPR, URZ, 0x2 ;  /* 0x00000002ff147883 */ /* 0x000fe40008000000 */
[----:B------:R-:W-:Y:S02]  /*4cf0*/  UISETP.NE.AND UP1, UPT, UR45, 0x1, UPT ;  /* 0x000000012d00788c */ /* 0x000fe4000bf25270 */
[----:B-1----:R-:W-:Y:S02]  /*4d00*/  UIMAD.WIDE.U32 UR8, UR4, UR22, URZ ;  /* 0x00000016040872a5 */ /* 0x002fe4000f8e00ff */
[----:B------:R-:W-:Y:S01]  /*4d10*/  USEL UR7, UR38, UR46, !UP0 ;  /* 0x0000002e26077287 */ /* 0x000fe2000c000000 */
[----:B------:R-:W-:Y:S02]  /*4d20*/  UMOV UR5, UR19 ;  /* 0x0000001300057c82 */ /* 0x000fe40008000000 */
[----:B------:R-:W-:Y:S02]  /*4d30*/  USHF.R.U32.HI UR6, URZ, UR47, UR5 ;  /* 0x0000002fff067299 */ /* 0x000fe40008011605 */
[----:B------:R-:W-:Y:S02]  /*4d40*/  UIMAD.WIDE.U32 UR10, UR7, UR22, URZ ;  /* 0x00000016070a72a5 */ /* 0x000fe4000f8e00ff */
[----:B------:R-:W-:Y:S02]  /*4d50*/  USEL UR6, UR13, UR6, !UP2 ;  /* 0x000000060d067287 */ /* 0x000fe4000d000000 */
[----:B------:R-:W-:Y:S01]  /*4d60*/  UISETP.NE.AND UP2, UPT, UR16, URZ, UPT ;  /* 0x000000ff1000728c */ /* 0x000fe2000bf45270 */
[----:B------:R-:W-:Y:S02]  /*4d70*/  UMOV UR5, UR27 ;  /* 0x0000001b00057c82 */ /* 0x000fe40008000000 */
[----:B------:R-:W-:Y:S03]  /*4d80*/  USHF.R.U32.HI UR12, URZ, UR49, UR5 ;  /* 0x00000031ff0c7299 */ /* 0x000fe60008011605 */
[----:B------:R-:W-:Y:S02]  /*4d90*/  UMOV UR5, UR9 ;  /* 0x0000000900057c82 */ /* 0x000fe40008000000 */
[----:B------:R-:W-:Y:S03]  /*4da0*/  @UP1 USHF.R.U32.HI UR4, URZ, UR23, UR5 ;  /* 0x00000017ff041299 */ /* 0x000fe60008011605 */
[----:B------:R-:W-:Y:S01]  /*4db0*/  UMOV UR5, UR11 ;  /* 0x0000000b00057c82 */ /* 0x000fe20008000000 */
[----:B------:R-:W-:Y:S02]  /*4dc0*/  UIMAD UR4, UR45, UR4, URZ ;  /* 0x000000042d0472a4 */ /* 0x000fe4000f8e02ff */
[----:B------:R-:W-:Y:S02]  /*4dd0*/  @UP1 USHF.R.U32.HI UR7, URZ, UR23, UR5 ;  /* 0x00000017ff071299 */ /* 0x000fe40008011605 */
[----:B------:R-:W-:Y:S02]  /*4de0*/  USEL UR5, UR14, UR12, !UP0 ;  /* 0x0000000c0e057287 */ /* 0x000fe4000c000000 */
[----:B------:R-:W-:Y:S02]  /*4df0*/  UIMAD.WIDE.U32 UR10, UR6, UR22, URZ ;  /* 0x00000016060a72a5 */ /* 0x000fe4000f8e00ff */
[----:B------:R-:W-:Y:S02]  /*4e00*/  UIMAD UR8, UR45, UR7, URZ ;  /* 0x000000072d0872a4 */ /* 0x000fe4000f8e02ff */
[----:B------:R-:W-:Y:S03]  /*4e10*/  UISETP.GE.AND UP0, UPT, UR6, UR4, UPT ;  /* 0x000000040600728c */ /* 0x000fe6000bf06270 */
[----:B------:R-:W-:Y:S01]  /*4e20*/  UMOV UR4, UR11 ;  /* 0x0000000b00047c82 */ /* 0x000fe20008000000 */
[----:B------:R-:W-:Y:S02]  /*4e30*/  UISETP.GE.OR UP0, UPT, UR5, UR8, UP0 ;  /* 0x000000080500728c */ /* 0x000fe40008706670 */
[----:B------:R-:W-:Y:S02]  /*4e40*/  USHF.R.U32.HI UR4, URZ, UR23, UR4 ;  /* 0x00000017ff047299 */ /* 0x000fe40008011604 */
[----:B------:R-:W-:Y:S02]  /*4e50*/  UIMAD.WIDE.U32 UR8, UR5, UR22, URZ ;  /* 0x00000016050872a5 */ /* 0x000fe4000f8e00ff */
[----:B------:R-:W-:Y:S04]  /*4e60*/  USEL UR10, UR6, UR4, !UP1 ;  /* 0x00000004060a7287 */ /* 0x000fe8000c800000 */
[----:B------:R-:W-:Y:S01]  /*4e70*/  UIADD3 UR11, UPT, UPT, -UR10, URZ, URZ ;  /* 0x000000ff0a0b7290 */ /* 0x000fe2000fffe1ff */
[----:B------:R-:W-:Y:S02]  /*4e80*/  @!UP0 UMOV UR4, UR9 ;  /* 0x0000000900048c82 */ /* 0x000fe40008000000 */
[----:B------:R-:W-:Y:S02]  /*4e90*/  @!UP0 USHF.R.U32.HI UR4, URZ, UR23, UR4 ;  /* 0x00000017ff048299 */ /* 0x000fe40008011604 */
[----:B------:R-:W-:Y:S02]  /*4ea0*/  UIMAD UR8, UR45, UR11, UR6 ;  /* 0x0000000b2d0872a4 */ /* 0x000fe4000f8e0206 */
[----:B------:R-:W-:Y:S02]  /*4eb0*/  @!UP0 USEL UR4, UR5, UR4, !UP1 ;  /* 0x0000000405048287 */ /* 0x000fe4000c800000 */
[----:B------:R-:W-:Y:S02]  /*4ec0*/  UISETP.NE.AND UP1, UPT, UR20, URZ, UPT ;  /* 0x000000ff1400728c */ /* 0x000fe4000bf25270 */
[----:B------:R-:W-:Y:S02]  /*4ed0*/  @!UP0 UIMAD UR7, UR7, UR8, UR4 ;  /* 0x00000008070782a4 */ /* 0x000fe4000f8e0204 */
[----:B------:R-:W-:Y:S02]  /*4ee0*/  @!UP0 UIADD3 UR9, UPT, UPT, UR10, -UR4, URZ ;  /* 0x800000040a098290 */ /* 0x000fe4000fffe0ff */
[----:B------:R-:W-:Y:S02]  /*4ef0*/  UIADD3 UR8, UPT, UPT, -UR6, URZ, URZ ;  /* 0x000000ff06087290 */ /* 0x000fe4000fffe1ff */
[----:B------:R-:W-:Y:S02]  /*4f00*/  UIADD3 UR4, UPT, UPT, -UR5, URZ, URZ ;  /* 0x000000ff05047290 */ /* 0x000fe4000fffe1ff */
[----:B------:R-:W-:Y:S03]  /*4f10*/  @!UP0 UIMAD UR6, UR9, UR45, UR5 ;  /* 0x0000002d090682a4 */ /* 0x000fe6000f8e0205 */
[----:B------:R-:W-:Y:S01]  /*4f20*/  @!UP0 UMOV UR5, UR7 ;  /* 0x0000000700058c82 */ /* 0x000fe20008000000 */
[----:B------:R-:W-:Y:S02]  /*4f30*/  UIMAD UR7, UR15, UR4, UR14 ;  /* 0x000000040f0772a4 */ /* 0x000fe4000f8e020e */
[----:B------:R-:W-:Y:S02]  /*4f40*/  UIMAD UR4, UR50, UR8, UR13 ;  /* 0x00000008320472a4 */ /* 0x000fe4000f8e020d */
[----:B------:R-:W-:Y:S02]  /*4f50*/  UIMAD UR14, UR5, UR15, UR7 ;  /* 0x0000000f050e72a4 */ /* 0x000fe4000f8e0207 */
[----:B------:R-:W-:Y:S11]  /*4f60*/  UIMAD UR13, UR6, UR50, UR4 ;  /* 0x00000032060d72a4 */ /* 0x000ff6000f8e0204 */
[----:B------:R-:W-:Y:S01]  /*4f70*/  @!UPT UIADD3 URZ, UPT, UPT, URZ, URZ, URZ ;  /* 0x000000fffffff290 */ /* 0x000fe2000fffe0ff */
.L_x_89:
[----:B------:R-:W3:Y:S01]  /*4f80*/  @!UP4 LDCU.128 UR8, c[0x0][0xb10] ;  /* 0x00016200ff08c7ac */ /* 0x000ee20008000c00 */
[----:B------:R-:W-:Y:S01]  /*4f90*/  IMAD.MOV.U32 R5, RZ, RZ, 0x1 ;  /* 0x00000001ff057424 */ /* 0x000fe200078e00ff */
[----:B------:R-:W-:Y:S04]  /*4fa0*/  ISETP.NE.U32.AND P0, PT, RZ, UR30, PT ;  /* 0x0000001eff007c0c */ /* 0x000fe8000bf05070 */
[----:B------:R-:W-:Y:S01]  /*4fb0*/  ISETP.NE.AND.EX P0, PT, RZ, UR31, PT, P0 ;  /* 0x0000001fff007c0c */ /* 0x000fe2000bf05300 */
[----:B------:R-:W4:Y:S01]  /*4fc0*/  @!UP4 LDCU UR5, c[0x0][0xb0c] ;  /* 0x00016180ff05c7ac */ /* 0x000f220008000800 */
[----:B------:R-:W-:Y:S01]  /*4fd0*/  SHF.L.U32 R5, R5, 0x1f, RZ ;  /* 0x0000001f05057819 */ /* 0x000fe200000006ff */
[----:B------:R-:W-:Y:S02]  /*4fe0*/  USHF.L.U32 UR43, UR24, 0x7, URZ ;  /* 0x00000007182b7899 */ /* 0x000fe400080006ff */
[----:B------:R-:W-:Y:S02]  /*4ff0*/  USHF.L.U32 UR42, UR28, 0x7, URZ ;  /* 0x000000071c2a7899 */ /* 0x000fe400080006ff */
[----:B---3--:R-:W-:Y:S07]  /*5000*/  UIMAD.WIDE.U32 UR6, UR14, UR8, URZ ;  /* 0x000000080e0672a5 */ /* 0x008fee000f8e00ff */
[----:B------:R-:W-:Y:S01]  /*5010*/  @!UP4 UMOV UR4, UR7 ;  /* 0x000000070004cc82 */ /* 0x000fe20008000000 */
[----:B----4-:R-:W-:Y:S02]  /*5020*/  @!UP4 UISETP.NE.AND UP0, UPT, UR5, 0x1, UPT ;  /* 0x000000010500c88c */ /* 0x010fe4000bf05270 */
[----:B------:R-:W-:Y:S02]  /*5030*/  @!UP4 USHF.R.U32.HI UR4, URZ, UR9, UR4 ;  /* 0x00000009ff04c299 */ /* 0x000fe40008011604 */
[----:B------:R-:W-:Y:S02]  /*5040*/  UIMAD.WIDE.U32 UR6, UR13, UR11, URZ ;  /* 0x0000000b0d0672a5 */ /* 0x000fe4000f8e00ff */
[----:B------:R-:W-:Y:S02]  /*5050*/  @!UP4 USEL UR8, UR14, UR4, !UP0 ;  /* 0x000000040e08c287 */ /* 0x000fe4000c000000 */
[----:B------:R-:W-:Y:S03]  /*5060*/  @!UP4 UISETP.NE.AND UP0, UPT, UR10, 0x1, UPT ;  /* 0x000000010a00c88c */ /* 0x000fe6000bf05270 */
[----:B------:R-:W-:Y:S02]  /*5070*/  @!UP4 UMOV UR6, UR7 ;  /* 0x000000070006cc82 */ /* 0x000fe40008000000 */
[----:B------:R-:W3:Y:S02]  /*5080*/  @!UP4 LDCU UR4, c[0x0][0xb20] ;  /* 0x00016400ff04c7ac */ /* 0x000ee40008000800 */
[----:B---3--:R-:W-:Y:S04]  /*5090*/  @!UP4 USHF.R.U32.HI UR6, URZ, UR4, UR6 ;  /* 0x00000004ff06c299 */ /* 0x008fe80008011606 */
[----:B------:R-:W-:Y:S04]  /*50a0*/  @!UP4 USEL UR6, UR13, UR6, !UP0 ;  /* 0x000000060d06c287 */ /* 0x000fe8000c000000 */
[----:B------:R-:W-:Y:S02]  /*50b0*/  @!UP4 UIADD3 UR4, UPT, UPT, -UR8, UR6, URZ ;  /* 0x000000060804c290 */ /* 0x000fe4000fffe1ff */
[----:B------:R-:W-:Y:S02]  /*50c0*/  @!UP4 UIADD3 UR6, UPT, UPT, UR8, -UR6, URZ ;  /* 0x800000060806c290 */ /* 0x000fe4000fffe0ff */
[----:B------:R-:W-:Y:S02]  /*50d0*/  @!UP4 UIMAD UR14, UR4, UR5, UR14 ;  /* 0x00000005040ec2a4 */ /* 0x000fe4000f8e020e */
[----:B------:R-:W-:Y:S01]  /*50e0*/  @!UP4 UIMAD UR13, UR6, UR10, UR13 ;  /* 0x0000000a060dc2a4 */ /* 0x000fe2000f8e020d */
[----:B------:R-:W-:Y:S11]  /*50f0*/  BRA.U UP3, `(.L_x_90) ;  /* 0x0000000103107547 */ /* 0x000ff6000b800000 */
[----:B------:R-:W-:Y:S04]  /*5100*/  MOV R2, UR53 ;  /* 0x0000003500027c02 */ /* 0x000fe80008000f00 */
[----:B------:R-:W-:Y:S04]  /*5110*/  SHF.L.U32 R2, R2, 0x1f, RZ ;  /* 0x0000001f02027819 */ /* 0x000fe800000006ff */
[----:B------:R-:W3:Y:S02]  /*5120*/  SYNCS.PHASECHK.TRANS64.TRYWAIT P1, [UR21+0x88], R2 ;  /* 0x00008802ff0075a7 */ /* 0x000ee40008021115 */
[----:B---3--:R-:W-:Y:S05]  /*5130*/  @!P1 BRA `(.L_x_91) ;  /* 0x0000007400a89947 */ /* 0x008fea0003800000 */
.L_x_90:
[----:B------:R-:W-:Y:S05]  /*5140*/  BRA.U !UP5, `(.L_x_92) ;  /* 0x000000010d387547 */ /* 0x000fea000b800000 */
[----:B------:R-:W-:Y:S01]  /*5150*/  UPLOP3.LUT UP1, UPT, UPT, UPT, UP6, 0x80, 0x8 ;  /* 0x000000000008789c */ /* 0x000fe20003f2f060 */
[----:B--2---:R-:W-:Y:S01]  /*5160*/  HFMA2 R0, -RZ, RZ, 0, 5.9604644775390625e-08 ;  /* 0x00000001ff007431 */ /* 0x004fe200000001ff */
[----:B------:R-:W2:Y:S01]  /*5170*/  LDCU.64 UR8, c[0x0][0x358] ;  /* 0x00006b00ff0877ac */ /* 0x000ea20008000a00 */
[----:B------:R-:W-:Y:S03]  /*5180*/  IMAD.MOV.U32 R52, RZ, RZ, 0x1 ;  /* 0x00000001ff347424 */ /* 0x000fe600078e00ff */
[----:B------:R-:W-:Y:S05]  /*5190*/  PLOP3.LUT P1, PT, PT, PT, UP1, 0x80, 0x8 ;  /* 0x000000000008781c */ /* 0x000fea0003f2f018 */
[----:B------:R-:W3:Y:S01]  /*51a0*/  @UP1 LDCU.64 UR4, c[0x0][0x888] ;  /* 0x00011100ff0417ac */ /* 0x000ee20008000a00 */
[----:B------:R-:W-:Y:S07]  /*51b0*/  @UP1 UIMAD UR6, UR36, UR30, URZ ;  /* 0x0000001e240612a4 */ /* 0x000fee000f8e02ff */
[----:B------:R-:W-:Y:S01]  /*51c0*/  @!P1 PRMT R52, R0, 0x7610, R52 ;  /* 0x0000761000349816 */ /* 0x000fe20000000034 */
[----:B---3--:R-:W-:Y:S06]  /*51d0*/  @UP1 UIMAD.WIDE UR4, UR6, 0x4, UR4 ;  /* 0x00000004060418a5 */ /* 0x008fec000f8e0204 */
[----:B------:R-:W-:Y:S01]  /*51e0*/  IMAD.U32 R6, RZ, RZ, UR4 ;  /* 0x00000004ff067e24 */ /* 0x000fe2000f8e00ff */
[----:B------:R-:W-:Y:S04]  /*51f0*/  MOV R7, UR5 ;  /* 0x0000000500077c02 */ /* 0x000fe80008000f00 */
[----:B------:R-:W3:Y:S01]  /*5200*/  @!UP1 LDCU UR4, c[0x0][0x880] ;  /* 0x00011000ff0497ac */ /* 0x000ee20008000800 */
[----:B--2--5:R4:W5:Y:S02]  /*5210*/  @P1 LDG.E R27, desc[UR8][R6.64] ;  /* 0x00000008061b1981 */ /* 0x024964000c1e1900 */
[----:B---34-:R-:W-:Y:S07]  /*5220*/  @!P1 IMAD.U32 R27, RZ, RZ, UR4 ;  /* 0x00000004ff1b9e24 */ /* 0x018fee000f8e00ff */
.L_x_92:
[----:B-----5:R-:W-:Y:S01]  /*5230*/  @!P0 FSETP.EQ.AND P2, PT, R27, RZ, PT ;  /* 0x000000ff1b00820b */ /* 0x020fe20003f42000 */
[----:B------:R-:W-:Y:S01]  /*5240*/  @!UPT UIADD3 URZ, UPT, UPT, URZ, URZ, URZ ;  /* 0x000000fffffff290 */ /* 0x000fe2000fffe0ff */
[----:B------:R-:W-:Y:S11]  /*5250*/  @!P0 BRA `(.L_x_93) ;  /* 0x0000000000148947 */ /* 0x000ff60003800000 */
[----:B------:R-:W-:Y:S02]  /*5260*/  LOP3.LUT P0, RZ, R52, 0xff, RZ, 0xc0, !PT ;  /* 0x000000ff34ff7812 */ /* 0x000fe4000780c0ff */
[----:B------:R-:W-:Y:S04]  /*5270*/  PLOP3.LUT P2, PT, PT, PT, UP1, 0x80, 0x8 ;  /* 0x000000000008781c */ /* 0x000fe80003f4f018 */
[----:B------:R-:W-:Y:S07]  /*5280*/  PLOP3.LUT P2, PT, P2, PT, PT, 0x8, 0x80 ;  /* 0x000000000080781c */ /* 0x000fee000174e170 */
[----:B------:R-:W-:Y:S11]  /*5290*/  @P0 FSETP.EQ.AND P2, PT, R27, RZ, PT ;  /* 0x000000ff1b00020b */ /* 0x000ff60003f42000 */
[----:B------:R-:W-:Y:S02]  /*52a0*/  @!UPT UIADD3 URZ, UPT, UPT, URZ, URZ, URZ ;  /* 0x000000fffffff290 */ /* 0x000fe4000fffe0ff */
.L_x_93:
[----:B------:R-:W3:Y:S01]  /*52b0*/  SYNCS.PHASECHK.TRANS64.TRYWAIT P0, [UR21+0x60], R5 ;  /* 0x00006005ff0075a7 */ /* 0x000ee20008001115 */
[----:B------:R-:W-:Y:S04]  /*52c0*/  ELECT P1, URZ, PT ;  /* 0x0000000000ff782f */ /* 0x000fe80003820000 */
[----:B------:R-:W-:Y:S01]  /*52d0*/  PLOP3.LUT P1, PT, P2, P1, PT, 0xf2, 0x2f ;  /* 0x00000000002f781c */ /* 0x000fe20001723e72 */
[----:B------:R-:W-:Y:S01]  /*52e0*/  @!UPT UIADD3 URZ, UPT, UPT, URZ, URZ, URZ ;  /* 0x000000fffffff290 */ /* 0x000fe2000fffe0ff */
[----:B---3--:R-:W-:Y:S11]  /*52f0*/  @!P0 BRA `(.L_x_94) ;  /* 0x0000007400508947 */ /* 0x008ff60003800000 */
.L_x_220:
[----:B--2---:R-:W-:Y:S01]  /*5300*/  @!P1 IADD3 R2, P0, PT, R12, 0x580, RZ ;  /* 0x000005800c029810 */ /* 0x004fe20007f1e0ff */
[----:B------:R-:W-:Y:S01]  /*5310*/  VOTEU.ALL UP0, P1 ;  /* 0x0000000000ff7886 */ /* 0x000fe20000800000 */
[----:B------:R-:W-:Y:S01]  /*5320*/  UMOV UR6, 0x0 ;  /* 0x0000000000067882 */ /* 0x000fe20000000000 */
[----:B------:R-:W-:Y:S01]  /*5330*/  UMOV UR7, 0x10000000 ;  /* 0x1000000000077882 */ /* 0x000fe20000000000 */
[----:B------:R-:W-:Y:S01]  /*5340*/  @!P1 R2UR UR5, R2 ;  /* 0x00000000020592ca */ /* 0x000fe200000e0000 */
[----:B------:R-:W-:Y:S01]  /*5350*/  @!P1 IMAD.X R0, RZ, RZ, R13, P0 ;  /* 0x000000ffff009224 */ /* 0x000fe200000e060d */
[----:B------:R-:W-:Y:S01]  /*5360*/  @!UP0 UIADD3 UR40, UPT, UPT, UR21, 0x200, URZ ;  /* 0x0000020015288890 */ /* 0x000fe2000fffe0ff */
[----:B------:R-:W-:Y:S01]  /*5370*/  VOTEU.ALL UP0, P1 ;  /* 0x0000000000ff7886 */ /* 0x000fe20000800000 */
[----:B------:R-:W-:Y:S02]  /*5380*/  UMOV UR44, UR36 ;  /* 0x00000024002c7c82 */ /* 0x000fe40008000000 */
[----:B------:R-:W-:Y:S01]  /*5390*/  @!P1 R2UR UR4, R0 ;  /* 0x00000000000492ca */ /* 0x000fe200000e0000 */
[----:B------:R-:W-:Y:S06]  /*53a0*/  @!P1 IMAD.MOV.U32 R0, RZ, RZ, 0x2000 ;  /* 0x00002000ff009424 */ /* 0x000fec00078e00ff */
[----:B------:R-:W-:Y:S06]  /*53b0*/  IMAD.U32 R6, RZ, RZ, UR5 ;  /* 0x00000005ff067e24 */ /* 0x000fec000f8e00ff */
[----:B------:R-:W-:Y:S01]  /*53c0*/  IMAD.U32 R7, RZ, RZ, UR4 ;  /* 0x00000004ff077e24 */ /* 0x000fe2000f8e00ff */
[----:B------:R-:W-:Y:S04]  /*53d0*/  @!P1 R2UR UR4, R6 ;  /* 0x00000000060492ca */ /* 0x000fe800000e0000 */
[----:B------:R-:W-:Y:S11]  /*53e0*/  @!P1 R2UR UR5, R7 ;  /* 0x00000000070592ca */ /* 0x000ff600000e0000 */
[----:B------:R-:W-:Y:S02]  /*53f0*/  @!UPT UIADD3 URZ, UPT, UPT, URZ, URZ, URZ ;  /* 0x000000fffffff290 */ /* 0x000fe4000fffe0ff */
[----:B------:R2:W-:Y:S01]  /*5400*/  @!UP0 UTMALDG.3D [UR40], [UR4], desc[UR6] ;  /* 0x00000628040085b4 */ /* 0x0005e20008011000 */
[----:B------:R3:W-:Y:S01]  /*5410*/  @!P1 SYNCS.ARRIVE.TRANS64.RED.A0TR RZ, [UR21+0x40], R0 ;  /* 0x00004000ffff99a7 */ /* 0x0007e20008300415 */
[----:B--2---:R-:W-:Y:S09]  /*5420*/  UPRMT UR6, UR52, 0x654, UR41 ;  /* 0x0000065434067896 */ /* 0x004ff20008000029 */
[----:B------:R-:W-:Y:S01]  /*5430*/  SYNCS.ARRIVE.TRANS64.RED.A1T0 RZ, [UR6], RZ ;  /* 0x000000ffffff79a7 */ /* 0x000fe20008100406 */
[----:B------:R-:W2:Y:S02]  /*5440*/  SYNCS.PHASECHK.TRANS64.TRYWAIT P0, [UR21+0x68], R5 ;  /* 0x00006805ff0075a7 */ /* 0x000ea40008001115 */
[----:B--23--:R-:W-:Y:S05]  /*5450*/  @!P0 BRA `(.L_x_95) ;  /* 0x0000007400108947 */ /* 0x00cfea0003800000 */
.L_x_222:
[----:B------:R-:W-:Y:S01]  /*5460*/  @!P1 IADD3 R2, P0, PT, R12, 0x580, RZ ;  /* 0x000005800c029810 */ /* 0x000fe20007f1e0ff */
[----:B------:R-:W-:Y:S01]  /*5470*/  VOTEU.ALL UP0, P1 ;  /* 0x0000000000ff7886 */ /* 0x000fe20000800000 */
[----:B------:R-:W-:Y:S01]  /*5480*/  UMOV UR8, 0x0 ;  /* 0x0000000000087882 */ /* 0x000fe20000000000 */
[----:B------:R-:W-:Y:S01]  /*5490*/  UMOV UR9, 0x10000000 ;  /* 0x1000000000097882 */ /* 0x000fe20000000000 */
[----:B------:R-:W-:Y:S01]  /*54a0*/  @!P1 R2UR UR5, R2 ;  /* 0x00000000020592ca */ /* 0x000fe200000e0000 */
[----:B--2---:R-:W-:Y:S01]  /*54b0*/  @!P1 IMAD.X R0, RZ, RZ, R13, P0 ;  /* 0x000000ffff009224 */ /* 0x004fe200000e060d */
[----:B------:R-:W-:Y:S02]  /*54c0*/  @!UP0 UIADD3 UR34, UPT, UPT, UR42, 0x10, URZ ;  /* 0x000000102a228890 */ /* 0x000fe4000fffe0ff */
[----:B------:R-:W-:Y:S02]  /*54d0*/  @!UP0 UIADD3 UR32, UPT, UPT, UR21, 0x2200, URZ ;  /* 0x0000220015208890 */ /* 0x000fe4000fffe0ff */
[----:B------:R-:W-:Y:S01]  /*54e0*/  @!P1 R2UR UR4, R0 ;  /* 0x00000000000492ca */ /* 0x000fe200000e0000 */
[----:B------:R-:W-:Y:S01]  /*54f0*/  VOTEU.ALL UP0, P1 ;  /* 0x0000000000ff7886 */ /* 0x000fe20000800000 */
[----:B------:R-:W-:Y:S01]  /*5500*/  @!P1 IMAD.MOV.U32 R0, RZ, RZ, 0x2000 ;  /* 0x00002000ff009424 */ /* 0x000fe200078e00ff */
[----:B------:R-:W-:Y:S01]  /*5510*/  UMOV UR35, UR43 ;  /* 0x0000002b00237c82 */ /* 0x000fe20008000000 */
[----:B------:R-:W-:Y:S03]  /*5520*/  UPRMT UR7, UR52, 0x654, UR33 ;  /* 0x0000065434077896 */ /* 0x000fe60008000021 */
[----:B------:R-:W-:Y:S06]  /*5530*/  IMAD.U32 R6, RZ, RZ, UR5 ;  /* 0x00000005ff067e24 */ /* 0x000fec000f8e00ff */
[----:B------:R-:W-:Y:S01]  /*5540*/  IMAD.U32 R7, RZ, RZ, UR4 ;  /* 0x00000004ff077e24 */ /* 0x000fe2000f8e00ff */
[----:B------:R-:W-:Y:S04]  /*5550*/  @!P1 R2UR UR4, R6 ;  /* 0x00000000060492ca */ /* 0x000fe800000e0000 */
[----:B------:R-:W-:Y:S11]  /*5560*/  @!P1 R2UR UR5, R7 ;  /* 0x00000000070592ca */ /* 0x000ff600000e0000 */
[----:B------:R-:W-:Y:S02]  /*5570*/  @!UPT UIADD3 URZ, UPT, UPT, URZ, URZ, URZ ;  /* 0x000000fffffff290 */ /* 0x000fe4000fffe0ff */
[----:B------:R2:W-:Y:S01]  /*5580*/  @!UP0 UTMALDG.3D [UR32], [UR4], desc[UR8] ;  /* 0x00000820040085b4 */ /* 0x0005e20008011000 */
[----:B------:R2:W-:Y:S01]  /*5590*/  @!P1 SYNCS.ARRIVE.TRANS64.RED.A0TR RZ, [UR21+0x48], R0 ;  /* 0x00004800ffff99a7 */ /* 0x0005e20008300415 */
[----:B------:R-:W-:Y:S01]  /*55a0*/  SYNCS.ARRIVE.TRANS64.RED.A1T0 RZ, [UR7], RZ ;  /* 0x000000ffffff79a7 */ /* 0x000fe20008100407 */
[----:B------:R-:W3:Y:S02]  /*55b0*/  SYNCS.PHASECHK.TRANS64.TRYWAIT P0, [UR21+0x70], R5 ;  /* 0x00007005ff0075a7 */ /* 0x000ee40008001115 */
[----:B--23--:R-:W-:Y:S05]  /*55c0*/  @!P0 BRA `(.L_x_96) ;  /* 0x0000007000cc8947 */ /* 0x00cfea0003800000 */
.L_x_224:
        /* <DEDUP_REMOVED lines=10> */
[----:B------:R-:W-:Y:S01]  /*5670*/  UMOV UR27, UR43 ;  /* 0x0000002b001b7c82 */ /* 0x000fe20008000000 */
[----:B------:R-:W-:Y:S01]  /*5680*/  UMOV UR28, UR36 ;  /* 0x00000024001c7c82 */ /* 0x000fe20008000000 */
[----:B------:R-:W-:Y:S03]  /*5690*/  @!P1 IMAD.MOV.U32 R0, RZ, RZ, 0x2000 ;  /* 0x00002000ff009424 */ /* 0x000fe600078e00ff */
        /* <DEDUP_REMOVED lines=11> */
.L_x_226:
[----:B------:R-:W-:Y:S01]  /*5750*/  @!P1 IADD3 R2, P0, PT, R12, 0x580, RZ ;  /* 0x000005800c029810 */ /* 0x000fe20007f1e0ff */
[----:B------:R-:W-:Y:S01]  /*5760*/  VOTEU.ALL UP0, P1 ;  /* 0x0000000000ff7886 */ /* 0x000fe20000800000 */
[----:B------:R-:W-:Y:S01]  /*5770*/  UMOV UR8, 0x0 ;  /* 0x0000000000087882 */ /* 0x000fe20000000000 */
[----:B------:R-:W-:Y:S01]  /*5780*/  UMOV UR9, 0x10000000 ;  /* 0x1000000000097882 */ /* 0x000fe20000000000 */
[----:B------:R-:W-:Y:S01]  /*5790*/  @!P1 R2UR UR5, R2 ;  /* 0x00000000020592ca */ /* 0x000fe200000e0000 */
[----:B--2---:R-:W-:Y:S01]  /*57a0*/  @!P1 IMAD.X R0, RZ, RZ, R13, P0 ;  /* 0x000000ffff009224 */ /* 0x004fe200000e060d */
[----:B------:R-:W-:Y:S01]  /*57b0*/  @!UP0 UIADD3 UR18, UPT, UPT, UR42, 0x30, URZ ;  /* 0x000000302a128890 */ /* 0x000fe2000fffe0ff */
[----:B------:R-:W-:Y:S01]  /*57c0*/  SHF.L.U32 R4, RZ, 0x1f, RZ ;  /* 0x0000001fff047819 */ /* 0x000fe200000006ff */
        /* <DEDUP_REMOVED lines=17> */
.L_x_228:
        /* <DEDUP_REMOVED lines=12> */
[----:B------:R-:W-:Y:S01]  /*59a0*/  UMOV UR11, UR43 ;  /* 0x0000002b000b7c82 */ /* 0x000fe20008000000 */
[----:B------:R-:W-:Y:S02]  /*59b0*/  UMOV UR12, UR36 ;  /* 0x00000024000c7c82 */ /* 0x000fe40008000000 */
        /* <DEDUP_REMOVED lines=10> */
.L_x_230:
        /* <DEDUP_REMOVED lines=24> */
.L_x_232:
[----:B------:R-:W-:Y:S01]  /*5be0*/  @!P1 IADD3 R2, P0, PT, R12, 0x580, RZ ;  /* 0x000005800c029810 */ /* 0x000fe20007f1e0ff */
[----:B------:R-:W-:Y:S01]  /*5bf0*/  VOTEU.ALL UP0, P1 ;  /* 0x0000000000ff7886 */ /* 0x000fe20000800000 */
[----:B------:R-:W-:Y:S01]  /*5c00*/  UMOV UR6, 0x0 ;  /* 0x0000000000067882 */ /* 0x000fe20000000000 */
[----:B------:R-:W-:Y:S01]  /*5c10*/  UMOV UR7, 0x10000000 ;  /* 0x1000000000077882 */ /* 0x000fe20000000000 */
[----:B------:R-:W-:Y:S01]  /*5c20*/  @!P1 R2UR UR5, R2 ;  /* 0x00000000020592ca */ /* 0x000fe200000e0000 */
[----:B--2---:R-:W-:Y:S01]  /*5c30*/  @!P1 IMAD.X R0, RZ, RZ, R13, P0 ;  /* 0x000000ffff009224 */ /* 0x004fe200000e060d */
[----:B------:R-:W-:Y:S01]  /*5c40*/  @!UP0 UIADD3 UR10, UPT, UPT, UR42, 0x60, URZ ;  /* 0x000000602a0a8890 */ /* 0x000fe2000fffe0ff */
[----:B------:R-:W-:Y:S01]  /*5c50*/  VIADD R10, R10, 0x1 ;  /* 0x000000010a0a7836 */ /* 0x000fe20000000000 */
        /* <DEDUP_REMOVED lines=17> */
.L_x_234:
[----:B------:R-:W-:Y:S01]  /*5d70*/  @!P1 IADD3 R2, P0, PT, R12, 0x580, RZ ;  /* 0x000005800c029810 */ /* 0x000fe20007f1e0ff */
[----:B------:R-:W-:Y:S01]  /*5d80*/  VOTEU.ALL UP0, P1 ;  /* 0x0000000000ff7886 */ /* 0x000fe20000800000 */
[----:B------:R-:W-:Y:S01]  /*5d90*/  UMOV UR6, 0x0 ;  /* 0x0000000000067882 */ /* 0x000fe20000000000 */
[----:B------:R-:W-:Y:S01]  /*5da0*/  UMOV UR7, 0x10000000 ;  /* 0x1000000000077882 */ /* 0x000fe20000000000 */
[----:B------:R-:W-:Y:S01]  /*5db0*/  @!P1 R2UR UR5, R2 ;  /* 0x00000000020592ca */ /* 0x000fe200000e0000 */
[----:B--2---:R-:W-:Y:S01]  /*5dc0*/  @!P1 IMAD.X R0, RZ, RZ, R13, P0 ;  /* 0x000000ffff009224 */ /* 0x004fe200000e060d */
[----:B------:R-:W-:Y:S01]  /*5dd0*/  @!UP0 UIADD3 UR10, UPT, UPT, UR42, 0x70, URZ ;  /* 0x000000702a0a8890 */ /* 0x000fe2000fffe0ff */
[----:B------:R-:W-:Y:S01]  /*5de0*/  R2UR UR19, R54 ;  /* 0x00000000361372ca */ /* 0x000fe200000e0000 */
[----:B------:R-:W-:Y:S01]  /*5df0*/  @!UP0 UIADD3 UR8, UPT, UPT, UR21, 0x6200, URZ ;  /* 0x0000620015088890 */ /* 0x000fe2000fffe0ff */
[----:B------:R-:W-:Y:S01]  /*5e00*/  R2UR UR18, R55 ;  /* 0x00000000371272ca */ /* 0x000fe200000e0000 */
[----:B------:R-:W-:Y:S01]  /*5e10*/  VOTEU.ALL UP0, P1 ;  /* 0x0000000000ff7886 */ /* 0x000fe20000800000 */
[----:B------:R-:W-:Y:S01]  /*5e20*/  @!P1 R2UR UR4, R0 ;  /* 0x00000000000492ca */ /* 0x000fe200000e0000 */
[----:B------:R-:W-:Y:S01]  /*5e30*/  UMOV UR9, UR17 ;  /* 0x0000001100097c82 */ /* 0x000fe20008000000 */
[----:B------:R-:W-:Y:S01]  /*5e40*/  UMOV UR11, UR43 ;  /* 0x0000002b000b7c82 */ /* 0x000fe20008000000 */
[----:B------:R-:W-:Y:S01]  /*5e50*/  UMOV UR12, UR36 ;  /* 0x00000024000c7c82 */ /* 0x000fe20008000000 */
[C---:B------:R-:W-:Y:S01]  /*5e60*/  ISETP.NE.AND P0, PT, R10.reuse, 0x2, PT ;  /* 0x000000020a00780c */ /* 0x040fe20003f05270 */
[----:B------:R-:W-:Y:S01]  /*5e70*/  UMOV UR36, UR29 ;  /* 0x0000001d00247c82 */ /* 0x000fe20008000000 */
[----:B------:R-:W-:Y:S01]  /*5e80*/  IMAD.U32 R6, RZ, RZ, UR5 ;  /* 0x00000005ff067e24 */ /* 0x000fe2000f8e00ff */
[----:B------:R-:W-:Y:S01]  /*5e90*/  UPLOP3.LUT UP3, UPT, UPT, UPT, UPT, 0x80, 0x8 ;  /* 0x000000000008789c */ /* 0x000fe20003f6f070 */
[----:B------:R-:W-:Y:S01]  /*5ea0*/  SEL R0, RZ, 0x1, P0 ;  /* 0x00000001ff007807 */ /* 0x000fe20000000000 */
[----:B------:R-:W-:Y:S01]  /*5eb0*/  UIADD3 UR28, UPT, UPT, UR13, UR19, URZ ;  /* 0x000000130d1c7290 */ /* 0x000fe2000fffe0ff */
[----:B------:R-:W-:Y:S01]  /*5ec0*/  SEL R10, R10, RZ, P0 ;  /* 0x000000ff0a0a7207 */ /* 0x000fe20000000000 */
[----:B------:R-:W-:Y:S01]  /*5ed0*/  UIADD3 UR24, UPT, UPT, UR14, UR18, URZ ;  /* 0x000000120e187290 */ /* 0x000fe2000fffe0ff */
[----:B------:R-:W-:Y:S01]  /*5ee0*/  LOP3.LUT R9, R9, R0, RZ, 0x3c, !PT ;  /* 0x0000000009097212 */ /* 0x000fe200078e3cff */
[----:B------:R-:W-:Y:S01]  /*5ef0*/  IMAD.U32 R7, RZ, RZ, UR4 ;  /* 0x00000004ff077e24 */ /* 0x000fe2000f8e00ff */
[----:B------:R-:W-:Y:S04]  /*5f00*/  @!P1 R2UR UR4, R6 ;  /* 0x00000000060492ca */ /* 0x000fe800000e0000 */
[----:B------:R-:W-:Y:S11]  /*5f10*/  @!P1 R2UR UR5, R7 ;  /* 0x00000000070592ca */ /* 0x000ff600000e0000 */
[----:B------:R-:W-:Y:S02]  /*5f20*/  @!UPT UIADD3 URZ, UPT, UPT, URZ, URZ, URZ ;  /* 0x000000fffffff290 */ /* 0x000fe4000fffe0ff */
[----:B------:R2:W-:Y:S01]  /*5f30*/  @!UP0 UTMALDG.3D [UR8], [UR4], desc[UR6] ;  /* 0x00000608040085b4 */ /* 0x0005e20008011000 */
[----:B------:R2:W-:Y:S01]  /*5f40*/  @!P1 SYNCS.ARRIVE.TRANS64.RED.A0TR RZ, [UR21+0x58], R3 ;  /* 0x00005803ffff99a7 */ /* 0x0005e20008300415 */
[----:B------:R-:W-:Y:S01]  /*5f50*/  SYNCS.ARRIVE.TRANS64.RED.A1T0 RZ, [UR16], RZ ;  /* 0x000000ffffff79a7 */ /* 0x000fe20008100410 */
[----:B------:R-:W-:Y:S05]  /*5f60*/  BRA.U UP2, `(.L_x_102) ;  /* 0xffffffe902c87547 */ /* 0x000fea000b83ffff */
[----:B------:R-:W3:Y:S02]  /*5f70*/  SYNCS.PHASECHK.TRANS64.TRYWAIT P0, [UR21+0x60], R5 ;  /* 0x00006005ff0075a7 */ /* 0x000ee40008001115 */
[----:B---3--:R-:W-:Y:S05]  /*5f80*/  @!P0 BRA `(.L_x_103) ;  /* 0x0000006800ec8947 */ /* 0x008fea0003800000 */
.L_x_236:
[----:B------:R-:W4:Y:S02]  /*5f90*/  SYNCS.PHASECHK.TRANS64.TRYWAIT P0, [UR21+0x68], R5 ;  /* 0x00006805ff0075a7 */ /* 0x000f240008001115 */
[----:B----4-:R-:W-:Y:S05]  /*5fa0*/  @!P0 BRA `(.L_x_104) ;  /* 0x0000006800fc8947 */ /* 0x010fea0003800000 */
.L_x_238:
[----:B------:R-:W4:Y:S01]  /*5fb0*/  SYNCS.PHASECHK.TRANS64.TRYWAIT P0, [UR21+0x70], R5 ;  /* 0x00007005ff0075a7 */ /* 0x000f220008001115 */
[----:B---3--:R-:W-:Y:S01]  /*5fc0*/  HFMA2 R0, -RZ, RZ, 0, 5.9604644775390625e-08 ;  /* 0x00000001ff007431 */ /* 0x008fe200000001ff */
[----:B----4-:R-:W-:Y:S06]  /*5fd0*/  @!P0 BRA `(.L_x_105) ;  /* 0x0000006c00088947 */ /* 0x010fec0003800000 */
.L_x_240:
[----:B---3--:R-:W-:Y:S02]  /*5fe0*/  MOV R2, UR21 ;  /* 0x0000001500027c02 */ /* 0x008fe40008000f00 */
[----:B------:R-:W-:-:S07]  /*5ff0*/  SHF.L.U32 R0, R0, 0x1f, RZ ;  /* 0x0000001f00007819 */ /* 0x000fce00000006ff */
.L_x_106:
[----:B---3--:R3:W4:Y:S02]  /*6000*/  SYNCS.PHASECHK.TRANS64.TRYWAIT P0, [R2+URZ+0x78], R0 ;  /* 0x00007800020075a7 */ /* 0x00872400080011ff */
[----:B----4-:R-:W-:Y:S05]  /*6010*/  @!P0 NANOSLEEP.SYNCS 0x989680 ;  /* 0x009896800000895d */ /* 0x010fea0003900000 */
[----:B------:R-:W4:Y:S02]  /*6020*/  @!P0 SYNCS.PHASECHK.TRANS64 P0, [R2+URZ+0x78], R0 ;  /* 0x00007800020085a7 */ /* 0x000f2400080010ff */
[----:B-12-4-:R-:W-:Y:S05]  /*6030*/  @P0 EXIT ;  /* 0x000000000000094d */ /* 0x016fea0003800000 */
[----:B------:R-:W-:Y:S05]  /*6040*/  BRA `(.L_x_106) ;  /* 0xfffffffc00ec7947 */ /* 0x000fea000383ffff */
.L_x_87:
[----:B------:R-:W-:-:S06]  /*6050*/  UISETP.GE.AND UP0, UPT, UR20, 0x4, UPT ;  /* 0x000000041400788c */ /* 0x000fcc000bf06270 */
[----:B------:R-:W-:-:S13]  /*6060*/  PLOP3.LUT P0, PT, PT, PT, UP0, 0x80, 0x8 ;  /* 0x000000000008781c */ /* 0x000fda0003f0f008 */
[----:B-1----:R-:W-:Y:S05]  /*6070*/  @!P0 EXIT ;  /* 0x000000000000894d */ /* 0x002fea0003800000 */
[----:B------:R-:W-:Y:S01]  /*6080*/  BAR.SYNC.DEFER_BLOCKING 0x6, 0xa0 ;  /* 0x0182800000007b1d */ /* 0x000fe20000010000 */
[C---:B------:R-:W-:Y:S01]  /*6090*/  IMAD.SHL.U32 R2, R66.reuse, 0x10, RZ ;  /* 0x0000001042027824 */ /* 0x040fe200078e00ff */
[C---:B------:R-:W-:Y:S01]  /*60a0*/  SHF.L.U32 R23, R66.reuse, 0x10, RZ ;  /* 0x0000001042177819 */ /* 0x040fe200000006ff */
[C---:B------:R-:W-:Y:S01]  /*60b0*/  IMAD.SHL.U32 R65, R66.reuse, 0x2, RZ ;  /* 0x0000000242417824 */ /* 0x040fe200078e00ff */
[----:B------:R-:W-:Y:S01]  /*60c0*/  LOP3.LUT R67, R66, 0x60, RZ, 0xc0, !PT ;  /* 0x0000006042437812 */ /* 0x000fe200078ec0ff */
[----:B------:R-:W-:Y:S01]  /*60d0*/  HFMA2 R61, -RZ, RZ, 0, 0 ;  /* 0x00000000ff3d7431 */ /* 0x000fe200000001ff */
[----:B------:R-:W-:Y:S02]  /*60e0*/  UMOV UR43, 0x400 ;  /* 0x00000400002b7882 */ /* 0x000fe40000000000 */
[----:B------:R-:W1:Y:S01]  /*60f0*/  LDC.64 R50, c[0x0][0x8b0] ;  /* 0x00022c00ff327b82 */ /* 0x000e620000000a00 */
[----:B------:R-:W-:Y:S01]  /*6100*/  ULEA UR43, UR52, UR43, 0x18 ;  /* 0x0000002b342b7291 */ /* 0x000fe2000f8ec0ff */
[----:B------:R-:W-:Y:S01]  /*6110*/  LOP3.LUT R3, R2, 0x60, RZ, 0xc0, !PT ;  /* 0x0000006002037812 */ /* 0x000fe200078ec0ff */
[----:B------:R-:W2:Y:S01]  /*6120*/  LDCU.64 UR6, c[0x0][0x890] ;  /* 0x00011200ff0677ac */ /* 0x000ea20008000a00 */
[C---:B------:R-:W-:Y:S01]  /*6130*/  LOP3.LUT R64, R66.reuse, 0x2, RZ, 0xc0, !PT ;  /* 0x0000000242407812 */ /* 0x040fe200078ec0ff */
[----:B------:R-:W-:Y:S01]  /*6140*/  IMAD.MOV.U32 R22, RZ, RZ, RZ ;  /* 0x000000ffff167224 */ /* 0x000fe200078e00ff */
[----:B------:R-:W-:Y:S01]  /*6150*/  LOP3.LUT R65, R3, 0xc, R65, 0xf8, !PT ;  /* 0x0000000c03417812 */ /* 0x000fe200078ef841 */
[----:B------:R-:W-:Y:S01]  /*6160*/  UIADD3 UR4, UPT, UPT, UR43, 0x200, URZ ;  /* 0x000002002b047890 */ /* 0x000fe2000fffe0ff */
[----:B------:R-:W3:Y:S01]  /*6170*/  LDC.64 R48, c[0x0][0x8a8] ;  /* 0x00022a00ff307b82 */ /* 0x000ee20000000a00 */
[----:B------:R-:W-:Y:S01]  /*6180*/  LOP3.LUT R23, R23, 0x600000, RZ, 0xc0, !PT ;  /* 0x0060000017177812 */ /* 0x000fe200078ec0ff */
[----:B------:R-:W-:Y:S01]  /*6190*/  IMAD.MOV.U32 R59, RZ, RZ, RZ ;  /* 0x000000ffff3b7224 */ /* 0x000fe200078e00ff */
[----:B------:R-:W-:Y:S01]  /*61a0*/  LOP3.LUT R65, R65, 0x790, R2, 0xf8, !PT ;  /* 0x0000079041417812 */ /* 0x000fe200078ef802 */
[----:B------:R-:W4:Y:S01]  /*61b0*/  LDCU UR63, c[0x0][0x370] ;  /* 0x00006e00ff3f77ac */ /* 0x000f220008000800 */
[----:B------:R-:W-:Y:S01]  /*61c0*/  IMAD.U32 R57, RZ, RZ, UR4 ;  /* 0x00000004ff397e24 */ /* 0x000fe2000f8e00ff */
[----:B------:R-:W-:-:S02]  /*61d0*/  LOP3.LUT R66, R66, 0x4, RZ, 0xc0, !PT ;  /* 0x0000000442427812 */ /* 0x000fc400078ec0ff */
[----:B------:R-:W-:Y:S01]  /*61e0*/  MOV R62, RZ ;  /* 0x000000ff003e7202 */ /* 0x000fe20000000f00 */
[----:B------:R-:W4:Y:S01]  /*61f0*/  LDS R0, [UR43+0x140] ;  /* 0x0001402bff007984 */ /* 0x000f220008000800 */
[----:B------:R-:W-:Y:S01]  /*6200*/  LEA R65, R65, R57, 0x2 ;  /* 0x0000003941417211 */ /* 0x000fe200078e10ff */
[----:B------:R-:W1:Y:S01]  /*6210*/  LDCU.64 UR54, c[0x0][0x348] ;  /* 0x00006900ff3677ac */ /* 0x000e620008000a00 */
[----:B--2---:R-:W-:Y:S01]  /*6220*/  IMAD.U32 R69, RZ, RZ, UR6 ;  /* 0x00000006ff457e24 */ /* 0x004fe2000f8e00ff */
[----:B------:R-:W-:Y:S02]  /*6230*/  MOV R68, UR7 ;  /* 0x0000000700447c02 */ /* 0x000fe40008000f00 */
[--C-:B------:R-:W-:Y:S01]  /*6240*/  IMAD R64, R64, -0x10, R65.reuse ;  /* 0xfffffff040407824 */ /* 0x100fe200078e0241 */
[----:B------:R-:W2:Y:S01]  /*6250*/  LDCU UR42, c[0x0][0xb0c] ;  /* 0x00016180ff2a77ac */ /* 0x000ea20008000800 */
[----:B------:R-:W-:Y:S01]  /*6260*/  IMAD R63, R66, -0x10, R65 ;  /* 0xfffffff0423f7824 */ /* 0x000fe200078e0241 */
[----:B------:R-:W1:Y:S01]  /*6270*/  LDCU UR39, c[0x0][0xb30] ;  /* 0x00016600ff2777ac */ /* 0x000e620008000800 */
[----:B------:R-:W1:Y:S01]  /*6280*/  LDCU.64 UR60, c[0x0][0x888] ;  /* 0x00011100ff3c77ac */ /* 0x000e620008000a00 */
[----:B------:R-:W1:Y:S01]  /*6290*/  LDCU.64 UR40, c[0x0][0xb28] ;  /* 0x00016500ff2877ac */ /* 0x000e620008000a00 */
[----:B------:R-:W1:Y:S01]  /*62a0*/  LDCU.128 UR56, c[0x0][0xb10] ;  /* 0x00016200ff3877ac */ /* 0x000e620008000c00 */
[----:B------:R-:W1:Y:S01]  /*62b0*/  LDCU UR62, c[0x0][0x374] ;  /* 0x00006e80ff3e77ac */ /* 0x000e620008000800 */
[----:B------:R-:W-:Y:S01]  /*62c0*/  UMOV UR53, URZ ;  /* 0x000000ff00357c82 */ /* 0x000fe20008000000 */
[----:B------:R-:W-:Y:S01]  /*62d0*/  UMOV UR47, URZ ;  /* 0x000000ff002f7c82 */ /* 0x000fe20008000000 */
[----:B-1234-:R-:W-:-:S07]  /*62e0*/  IMAD.IADD R23, R0, 0x1, R23 ;  /* 0x0000000100177824 */ /* 0x01efce00078e0217 */
.L_x_182:
[----:B------:R-:W-:Y:S02]  /*62f0*/  LEA R0, R59, UR43, 0x3 ;  /* 0x0000002b3b007c11 */ /* 0x000fe4000f8e18ff */
[----:B------:R-:W-:Y:S02]  /*6300*/  SHF.L.U32 R2, R61, 0x1f, RZ ;  /* 0x0000001f3d027819 */ /* 0x000fe400000006ff */
[----:B-1----:R-:W-:Y:S02]  /*6310*/  LEA R4, R59, UR43, 0x4 ;  /* 0x0000002b3b047c11 */ /* 0x002fe4000f8e20ff */
[----:B------:R-:W1:Y:S02]  /*6320*/  SYNCS.PHASECHK.TRANS64.TRYWAIT P0, [R0+URZ+0x90], R2 ;  /* 0x00009002000075a7 */ /* 0x000e6400080011ff */
[----:B-1-3--:R-:W-:Y:S05]  /*6330*/  @!P0 BRA `(.L_x_107) ;  /* 0x0000006800488947 */ /* 0x00afea0003800000 */
.L_x_241:
[----:B------:R-:W-:Y:S01]  /*6340*/  R2UR UR7, R70 ;  /* 0x00000000460772ca */ /* 0x000fe200000e0000 */
[----:B------:R-:W2:Y:S01]  /*6350*/  LDS.128 R4, [R4+0x120] ;  /* 0x0001200004047984 */ /* 0x000ea20000000c00 */
[----:B-1----:R-:W-:Y:S01]  /*6360*/  VIADD R0, R0, 0xa0 ;  /* 0x000000a000007836 */ /* 0x002fe20000000000 */
[----:B------:R-:W-:Y:S04]  /*6370*/  UISETP.GE.AND UP0, UPT, UR45, 0x1, UPT ;  /* 0x000000012d00788c */ /* 0x000fe8000bf06270 */
[----:B------:R-:W-:Y:S01]  /*6380*/  PRMT R0, RZ, 0x654, R0 ;  /* 0x00000654ff007816 */ /* 0x000fe20000000000 */
[----:B------:R-:W-:Y:S01]  /*6390*/  @!PT LDS RZ, [RZ] ;  /* 0x00000000fffff984 */ /* 0x000fe20000000800 */
[----:B------:R-:W-:Y:S01]  /*63a0*/  @!PT LDS RZ, [RZ] ;  /* 0x00000000fffff984 */ /* 0x000fe20000000800 */
[----:B------:R-:W-:Y:S01]  /*63b0*/  @!PT LDS RZ, [RZ] ;  /* 0x00000000fffff984 */ /* 0x000fe20000000800 */
[----:B------:R-:W-:Y:S01]  /*63c0*/  @!PT LDS RZ, [RZ] ;  /* 0x00000000fffff984 */ /* 0x000fe20000000800 */
[----:B------:R1:W-:Y:S06]  /*63d0*/  MEMBAR.ALL.CTA ;  /* 0x0000000000007992 */ /* 0x0003ec0000008000 */
[----:B-1----:R-:W1:Y:S02]  /*63e0*/  FENCE.VIEW.ASYNC.S ;  /* 0x00000000000073c6 */ /* 0x002e640000000000 */
[----:B-1----:R1:W-:Y:S01]  /*63f0*/  SYNCS.ARRIVE.TRANS64.RED.A1T0 RZ, [R0+URZ], RZ ;  /* 0x000000ff00ff79a7 */ /* 0x0023e200081004ff */
[----:B--2---:R-:W-:Y:S11]  /*6400*/  LOP3.LUT P0, RZ, R6, 0x1, RZ, 0xc0, !PT ;  /* 0x0000000106ff7812 */ /* 0x004ff6000780c0ff */
[----:B------:R-:W-:Y:S02]  /*6410*/  @!UPT UIADD3 URZ, UPT, UPT, URZ, URZ, URZ ;  /* 0x000000fffffff290 */ /* 0x000fe4000fffe0ff */
[----:B------:R-:W-:Y:S01]  /*6420*/  VOTEU.ANY UP1, P0 ;  /* 0x0000000000ff7886 */ /* 0x000fe20000020100 */
[----:B------:R-:W-:Y:S01]  /*6430*/  PLOP3.LUT P0, PT, PT, PT, UP1, 0x80, 0x8 ;  /* 0x000000000008781c */ /* 0x000fe20003f0f018 */
[----:B------:R-:W-:Y:S06]  /*6440*/  UP2UR UR4, UPR, URZ, 0x2 ;  /* 0x00000002ff047883 */ /* 0x000fec0008000000 */
[----:B------:R-:W-:Y:S06]  /*6450*/  IMAD.U32 R71, RZ, RZ, UR4 ;  /* 0x00000004ff477e24 */ /* 0x000fec000f8e00ff */
[----:B------:R-:W-:Y:S02]  /*6460*/  @P0 SHF.R.U32.HI R2, RZ, 0x10, R5 ;  /* 0x00000010ff020819 */ /* 0x000fe40000011605 */
[----:B------:R-:W-:Y:S02]  /*6470*/  @P0 MOV R3, R4 ;  /* 0x0000000400030202 */ /* 0x000fe40000000f00 */
[----:B------:R-:W-:Y:S02]  /*6480*/  @P0 R2UR UR4, R2 ;  /* 0x00000000020402ca */ /* 0x000fe400000e0000 */
[----:B------:R-:W-:Y:S02]  /*6490*/  @P0 LOP3.LUT R4, R5, 0xffff, RZ, 0xc0, !PT ;  /* 0x0000ffff05040812 */ /* 0x000fe400078ec0ff */
[----:B------:R-:W-:Y:S02]  /*64a0*/  @P0 R2UR UR6, R3 ;  /* 0x00000000030602ca */ /* 0x000fe400000e0000 */
[----:B------:R-:W-:Y:S07]  /*64b0*/  @P0 R2UR UR5, R4 ;  /* 0x00000000040502ca */ /* 0x000fee00000e0000 */
[----:B------:R-:W-:Y:S02]  /*64c0*/  @UP1 UMOV UR7, UR4 ;  /* 0x0000000400071c82 */ /* 0x000fe40008000000 */
[----:B------:R-:W-:Y:S02]  /*64d0*/  IMAD.U32 R70, RZ, RZ, UR7 ;  /* 0x00000007ff467e24 */ /* 0x000fe4000f8e00ff */
[----:B------:R-:W-:Y:S02]  /*64e0*/  @UP1 UMOV UR38, UR6 ;  /* 0x0000000600261c82 */ /* 0x000fe40008000000 */
[----:B------:R-:W-:Y:S01]  /*64f0*/  @UP1 UMOV UR37, UR5 ;  /* 0x0000000500251c82 */ /* 0x000fe20008000000 */
[----:B-1----:R-:W-:Y:S05]  /*6500*/  BRA.U !UP0, `(.L_x_108) ;  /* 0x0000000108cc7547 */ /* 0x002fea000b800000 */
[----:B------:R-:W1:Y:S01]  /*6510*/  LDCU UR12, c[0x0][0xb20] ;  /* 0x00016400ff0c77ac */ /* 0x000e620008000800 */
[----:B------:R-:W-:Y:S02]  /*6520*/  UIMAD.WIDE.U32 UR4, UR62, UR59, URZ ;  /* 0x0000003b3e0472a5 */ /* 0x000fe4000f8e00ff */
[----:B------:R-:W-:Y:S02]  /*6530*/  UIMAD.WIDE.U32 UR6, UR63, UR56, URZ ;  /* 0x000000383f0672a5 */ /* 0x000fe4000f8e00ff */
[----:B------:R-:W-:Y:S02]  /*6540*/  UISETP.NE.AND UP0, UPT, UR58, 0x1, UPT ;  /* 0x000000013a00788c */ /* 0x000fe4000bf05270 */
[----:B------:R-:W-:Y:S02]  /*6550*/  UIMAD.WIDE.U32 UR8, UR37, UR59, URZ ;  /* 0x0000003b250872a5 */ /* 0x000fe4000f8e00ff */
[----:B------:R-:W-:Y:S02]  /*6560*/  UIMAD.WIDE.U32 UR10, UR38, UR56, URZ ;  /* 0x00000038260a72a5 */ /* 0x000fe4000f8e00ff */
[----:B------:R-:W-:Y:S02]  /*6570*/  UISETP.NE.AND UP1, UPT, UR42, 0x1, UPT ;  /* 0x000000012a00788c */ /* 0x000fe4000bf25270 */
[----:B------:R-:W-:Y:S01]  /*6580*/  UISETP.NE.AND UP2, UPT, UR45, 0x1, UPT ;  /* 0x000000012d00788c */ /* 0x000fe2000bf45270 */
[----:B------:R-:W-:Y:S02]  /*6590*/  UMOV UR4, UR5 ;  /* 0x0000000500047c82 */ /* 0x000fe40008000000 */
[----:B-1----:R-:W-:Y:S03]  /*65a0*/  USHF.R.U32.HI UR5, URZ, UR12, UR4 ;  /* 0x0000000cff057299 */ /* 0x002fe60008011604 */
[----:B------:R-:W-:Y:S02]  /*65b0*/  UMOV UR4, UR7 ;  /* 0x0000000700047c82 */ /* 0x000fe40008000000 */
[----:B------:R-:W-:Y:S02]  /*65c0*/  USHF.R.U32.HI UR7, URZ, UR57, UR4 ;  /* 0x00000039ff077299 */ /* 0x000fe40008011604 */
[----:B------:R-:W-:Y:S02]  /*65d0*/  USEL UR4, UR62, UR5, !UP0 ;  /* 0x000000053e047287 */ /* 0x000fe4000c000000 */
[----:B------:R-:W-:Y:S01]  /*65e0*/  USEL UR7, UR63, UR7, !UP1 ;  /* 0x000000073f077287 */ /* 0x000fe2000c800000 */
[----:B------:R-:W-:Y:S01]  /*65f0*/  UMOV UR5, UR9 ;  /* 0x0000000900057c82 */ /* 0x000fe20008000000 */
[----:B------:R-:W-:Y:S02]  /*6600*/  UIMAD.WIDE.U32 UR8, UR4, UR40, URZ ;  /* 0x00000028040872a5 */ /* 0x000fe4000f8e00ff */
[----:B------:R-:W-:Y:S03]  /*6610*/  USHF.R.U32.HI UR6, URZ, UR12, UR5 ;  /* 0x0000000cff067299 */ /* 0x000fe60008011605 */
[----:B------:R-:W-:Y:S01]  /*6620*/  UMOV UR5, UR11 ;  /* 0x0000000b00057c82 */ /* 0x000fe20008000000 */
[----:B------:R-:W-:Y:S02]  /*6630*/  UIMAD.WIDE.U32 UR10, UR7, UR40, URZ ;  /* 0x00000028070a72a5 */ /* 0x000fe4000f8e00ff */
[----:B------:R-:W-:Y:S02]  /*6640*/  USHF.R.U32.HI UR12, URZ, UR57, UR5 ;  /* 0x00000039ff0c7299 */ /* 0x000fe40008011605 */
[----:B------:R-:W-:Y:S01]  /*6650*/  USEL UR6, UR37, UR6, !UP0 ;  /* 0x0000000625067287 */ /* 0x000fe2000c000000 */
[----:B------:R-:W-:Y:S02]  /*6660*/  UMOV UR5, UR9 ;  /* 0x0000000900057c82 */ /* 0x000fe40008000000 */
[----:B------:R-:W-:Y:S01]  /*6670*/  UMOV UR10, UR11 ;  /* 0x0000000b000a7c82 */ /* 0x000fe20008000000 */
[----:B------:R-:W-:Y:S02]  /*6680*/  @UP2 USHF.R.U32.HI UR4, URZ, UR41, UR5 ;  /* 0x00000029ff042299 */ /* 0x000fe40008011605 */
[----:B------:R-:W-:Y:S02]  /*6690*/  @UP2 USHF.R.U32.HI UR7, URZ, UR41, UR10 ;  /* 0x00000029ff072299 */ /* 0x000fe4000801160a */
[----:B------:R-:W-:Y:S02]  /*66a0*/  UIMAD UR4, UR45, UR4, URZ ;  /* 0x000000042d0472a4 */ /* 0x000fe4000f8e02ff */
[----:B------:R-:W-:Y:S02]  /*66b0*/  UIMAD.WIDE.U32 UR10, UR6, UR40, URZ ;  /* 0x00000028060a72a5 */ /* 0x000fe4000f8e00ff */
[----:B------:R-:W-:Y:S02]  /*66c0*/  USEL UR5, UR38, UR12, !UP1 ;  /* 0x0000000c26057287 */ /* 0x000fe4000c800000 */
[----:B------:R-:W-:Y:S02]  /*66d0*/  UIMAD UR8, UR45, UR7, URZ ;  /* 0x000000072d0872a4 */ /* 0x000fe4000f8e02ff */
[----:B------:R-:W-:Y:S03]  /*66e0*/  UISETP.GE.AND UP0, UPT, UR6, UR4, UPT ;  /* 0x000000040600728c */ /* 0x000fe6000bf06270 */
[----:B------:R-:W-:Y:S01]  /*66f0*/  UMOV UR4, UR11 ;  /* 0x0000000b00047c82 */ /* 0x000fe20008000000 */
[----:B------:R-:W-:Y:S02]  /*6700*/  UISETP.GE.OR UP0, UPT, UR5, UR8, UP0 ;  /* 0x000000080500728c */ /* 0x000fe40008706670 */
[----:B------:R-:W-:Y:S02]  /*6710*/  USHF.R.U32.HI UR4, URZ, UR41, UR4 ;  /* 0x00000029ff047299 */ /* 0x000fe40008011604 */
[----:B------:R-:W-:Y:S02]  /*6720*/  UIMAD.WIDE.U32 UR8, UR5, UR40, URZ ;  /* 0x00000028050872a5 */ /* 0x000fe4000f8e00ff */
[----:B------:R-:W-:Y:S02]  /*6730*/  USEL UR11, UR6, UR4, !UP2 ;  /* 0x00000004060b7287 */ /* 0x000fe4000d000000 */
[----:B------:R-:W-:Y:S02]  /*6740*/  UIADD3 UR8, UPT, UPT, -UR5, URZ, URZ ;  /* 0x000000ff05087290 */ /* 0x000fe4000fffe1ff */
[----:B------:R-:W-:Y:S01]  /*6750*/  UIADD3 UR10, UPT, UPT, -UR11, URZ, URZ ;  /* 0x000000ff0b0a7290 */ /* 0x000fe2000fffe1ff */
[----:B------:R-:W-:Y:S01]  /*6760*/  @!UP0 UMOV UR4, UR9 ;  /* 0x0000000900048c82 */ /* 0x000fe20008000000 */
[----:B------:R-:W-:Y:S02]  /*6770*/  UIADD3 UR9, UPT, UPT, -UR6, URZ, URZ ;  /* 0x000000ff06097290 */ /* 0x000fe4000fffe1ff */
[----:B------:R-:W-:Y:S02]  /*6780*/  @!UP0 USHF.R.U32.HI UR4, URZ, UR41, UR4 ;  /* 0x00000029ff048299 */ /* 0x000fe40008011604 */
[----:B------:R-:W-:Y:S02]  /*6790*/  UIMAD UR10, UR45, UR10, UR6 ;  /* 0x0000000a2d0a72a4 */ /* 0x000fe4000f8e0206 */
[----:B------:R-:W-:Y:S04]  /*67a0*/  @!UP0 USEL UR4, UR5, UR4, !UP2 ;  /* 0x0000000405048287 */ /* 0x000fe8000d000000 */
[----:B------:R-:W-:Y:S02]  /*67b0*/  @!UP0 UIMAD UR10, UR7, UR10, UR4 ;  /* 0x0000000a070a82a4 */ /* 0x000fe4000f8e0204 */
[----:B------:R-:W-:Y:S02]  /*67c0*/  @!UP0 UIADD3 UR11, UPT, UPT, UR11, -UR4, URZ ;  /* 0x800000040b0b8290 */ /* 0x000fe4000fffe0ff */
[----:B------:R-:W-:Y:S02]  /*67d0*/  UIMAD UR7, UR42, UR8, UR38 ;  /* 0x000000082a0772a4 */ /* 0x000fe4000f8e0226 */
[----:B------:R-:W-:Y:S02]  /*67e0*/  @!UP0 UIMAD UR6, UR11, UR45, UR5 ;  /* 0x0000002d0b0682a4 */ /* 0x000fe4000f8e0205 */
[----:B------:R-:W-:Y:S01]  /*67f0*/  UIMAD UR4, UR58, UR9, UR37 ;  /* 0x000000093a0472a4 */ /* 0x000fe2000f8e0225 */
[----:B------:R-:W-:Y:S02]  /*6800*/  @!UP0 UMOV UR5, UR10 ;  /* 0x0000000a00058c82 */ /* 0x000fe40008000000 */
[----:B------:R-:W-:Y:S02]  /*6810*/  UIMAD UR38, UR5, UR42, UR7 ;  /* 0x0000002a052672a4 */ /* 0x000fe4000f8e0207 */
[----:B------:R-:W-:Y:S11]  /*6820*/  UIMAD UR37, UR6, UR58, UR4 ;  /* 0x0000003a062572a4 */ /* 0x000ff6000f8e0204 */
[----:B------:R-:W-:Y:S01]  /*6830*/  @!UPT UIADD3 URZ, UPT, UPT, URZ, URZ, URZ ;  /* 0x000000fffffff290 */ /* 0x000fe2000fffe0ff */
.L_x_108:
[----:B------:R-:W-:Y:S01]  /*6840*/  UISETP.NE.AND UP0, UPT, UR39, 0x1, UPT ;  /* 0x000000012700788c */ /* 0x000fe2000bf05270 */
[----:B------:R-:W-:Y:S01]  /*6850*/  LOP3.LUT P0, RZ, R57, 0x1b0, RZ, 0xc0, !PT ;  /* 0x000001b039ff7812 */ /* 0x000fe2000780c0ff */
[----:B------:R-:W-:Y:S01]  /*6860*/  USHF.L.U32 UR50, UR24, 0x7, URZ ;  /* 0x0000000718327899 */ /* 0x000fe200080006ff */
[----:B------:R-:W-:Y:S01]  /*6870*/  BSSY.RECONVERGENT B6, `(.L_x_109) ;  /* 0x0000034000067945 */ /* 0x000fe20003800200 */
[----:B------:R-:W-:Y:S01]  /*6880*/  USHF.L.U32 UR49, UR28, 0x7, URZ ;  /* 0x000000071c317899 */ /* 0x000fe200080006ff */
[----:B------:R-:W-:Y:S06]  /*6890*/  IADD3 R59, PT, PT, R59, 0x1, RZ ;  /* 0x000000013b3b7810 */ /* 0x000fec0007ffe0ff */
[----:B------:R-:W1:Y:S01]  /*68a0*/  @!UP0 LDCU.128 UR12, c[0x0][0xb10] ;  /* 0x00016200ff0c87ac */ /* 0x000e620008000c00 */
[----:B------:R-:W2:Y:S01]  /*68b0*/  @!UP0 LDCU UR5, c[0x0][0xb0c] ;  /* 0x00016180ff0587ac */ /* 0x000ea20008000800 */
[----:B------:R-:W3:Y:S01]  /*68c0*/  @!UP0 LDCU UR10, c[0x0][0xb20] ;  /* 0x00016400ff0a87ac */ /* 0x000ee20008000800 */
[----:B-1----:R-:W-:Y:S02]  /*68d0*/  UIMAD.WIDE.U32 UR8, UR38, UR12, URZ ;  /* 0x0000000c260872a5 */ /* 0x002fe4000f8e00ff */
[----:B------:R-:W-:Y:S02]  /*68e0*/  UIMAD.WIDE.U32 UR6, UR37, UR15, URZ ;  /* 0x0000000f250672a5 */ /* 0x000fe4000f8e00ff */
[----:B------:R-:W-:Y:S03]  /*68f0*/  @!UP0 UISETP.NE.AND UP1, UPT, UR14, 0x1, UPT ;  /* 0x000000010e00888c */ /* 0x000fe6000bf25270 */
[----:B------:R-:W-:Y:S01]  /*6900*/  @!UP0 UMOV UR4, UR9 ;  /* 0x0000000900048c82 */ /* 0x000fe20008000000 */
[----:B--2---:R-:W-:Y:S02]  /*6910*/  @!UP0 UISETP.NE.AND UP2, UPT, UR5, 0x1, UPT ;  /* 0x000000010500888c */ /* 0x004fe4000bf45270 */
[----:B------:R-:W-:Y:S01]  /*6920*/  @!UP0 USHF.R.U32.HI UR4, URZ, UR13, UR4 ;  /* 0x0000000dff048299 */ /* 0x000fe20008011604 */
[----:B------:R-:W-:Y:S02]  /*6930*/  @!UP0 UMOV UR6, UR7 ;  /* 0x0000000700068c82 */ /* 0x000fe40008000000 */
[----:B---3--:R-:W-:Y:S02]  /*6940*/  @!UP0 USHF.R.U32.HI UR6, URZ, UR10, UR6 ;  /* 0x0000000aff068299 */ /* 0x008fe40008011606 */
[----:B------:R-:W-:Y:S02]  /*6950*/  @!UP0 USEL UR7, UR38, UR4, !UP2 ;  /* 0x0000000426078287 */ /* 0x000fe4000d000000 */
[----:B------:R-:W-:Y:S04]  /*6960*/  @!UP0 USEL UR6, UR37, UR6, !UP1 ;  /* 0x0000000625068287 */ /* 0x000fe8000c800000 */
[----:B------:R-:W-:Y:S02]  /*6970*/  @!UP0 UIADD3 UR4, UPT, UPT, -UR7, UR6, URZ ;  /* 0x0000000607048290 */ /* 0x000fe4000fffe1ff */
[----:B------:R-:W-:Y:S02]  /*6980*/  @!UP0 UIADD3 UR6, UPT, UPT, UR7, -UR6, URZ ;  /* 0x8000000607068290 */ /* 0x000fe4000fffe0ff */
[----:B------:R-:W-:Y:S02]  /*6990*/  @!UP0 UIMAD UR38, UR4, UR5, UR38 ;  /* 0x00000005042682a4 */ /* 0x000fe4000f8e0226 */
[----:B------:R-:W-:Y:S01]  /*69a0*/  @!UP0 UIMAD UR37, UR6, UR14, UR37 ;  /* 0x0000000e062582a4 */ /* 0x000fe2000f8e0225 */
[----:B------:R-:W-:Y:S11]  /*69b0*/  @!P0 BRA `(.L_x_110) ;  /* 0x00000000007c8947 */ /* 0x000ff60003800000 */
[----:B------:R-:W1:Y:S01]  /*69c0*/  LDCU.64 UR8, c[0x4][0x80] ;  /* 0x01001000ff0877ac */ /* 0x000e620008000a00 */
[----:B------:R-:W-:Y:S01]  /*69d0*/  MOV R2, 0x0 ;  /* 0x0000000000027802 */ /* 0x000fe20000000f00 */
[----:B------:R-:W-:Y:S02]  /*69e0*/  HFMA2 R12, -RZ, RZ, 0, 5.9604644775390625e-08 ;  /* 0x00000001ff0c7431 */ /* 0x000fe400000001ff */
[----:B------:R-:W-:Y:S01]  /*69f0*/  IMAD.MOV.U32 R8, RZ, RZ, 0x70 ;  /* 0x00000070ff087424 */ /* 0x000fe200078e00ff */
[----:B------:R2:W3:Y:S01]  /*6a00*/  LDC.64 R14, c[0x4][R2] ;  /* 0x01000000020e7b82 */ /* 0x0004e20000000a00 */
[----:B------:R-:W4:Y:S01]  /*6a10*/  LDCU.64 UR6, c[0x4][0x88] ;  /* 0x01001100ff0677ac */ /* 0x000f220008000a00 */
[----:B------:R-:W-:Y:S01]  /*6a20*/  IMAD.MOV.U32 R13, RZ, RZ, RZ ;  /* 0x000000ffff0d7224 */ /* 0x000fe200078e00ff */
[----:B------:R-:W2:Y:S01]  /*6a30*/  LDCU.64 UR4, c[0x4][0x8] ;  /* 0x01000100ff0477ac */ /* 0x000ea20008000a00 */
[----:B-1----:R-:W-:Y:S01]  /*6a40*/  MOV R5, UR9 ;  /* 0x0000000900057c02 */ /* 0x002fe20008000f00 */
[----:B------:R-:W-:Y:S01]  /*6a50*/  IMAD.U32 R4, RZ, RZ, UR8 ;  /* 0x00000008ff047e24 */ /* 0x000fe2000f8e00ff */
[----:B----4-:R-:W-:Y:S01]  /*6a60*/  MOV R7, UR7 ;  /* 0x0000000700077c02 */ /* 0x010fe20008000f00 */
[----:B------:R-:W-:Y:S01]  /*6a70*/  IMAD.U32 R6, RZ, RZ, UR6 ;  /* 0x00000006ff067e24 */ /* 0x000fe2000f8e00ff */
[----:B--2---:R-:W-:Y:S01]  /*6a80*/  MOV R11, UR5 ;  /* 0x00000005000b7c02 */ /* 0x004fe20008000f00 */
[----:B------:R-:W-:Y:S02]  /*6a90*/  IMAD.U32 R10, RZ, RZ, UR4 ;  /* 0x00000004ff0a7e24 */ /* 0x000fe4000f8e00ff */
[----:B------:R-:W-:Y:S07]  /*6aa0*/  LEPC R20, `(.L_x_111) ;  /* 0x000000001014794e */ /* 0x000fee0000000000 */
[----:B---3-5:R-:W-:Y:S05]  /*6ab0*/  CALL.ABS.NOINC R14 ;  /* 0x000000000e007343 */ /* 0x028fea0003c00000 */
.L_x_111:
[----:B------:R-:W1:Y:S01]  /*6ac0*/  LDCU.64 UR8, c[0x4][0x80] ;  /* 0x01001000ff0877ac */ /* 0x000e620008000a00 */
[----:B------:R-:W2:Y:S01]  /*6ad0*/  LDC.64 R2, c[0x4][R2] ;  /* 0x0100000002027b82 */ /* 0x000ea20000000a00 */
[----:B------:R-:W-:Y:S02]  /*6ae0*/  HFMA2 R12, -RZ, RZ, 0, 5.9604644775390625e-08 ;  /* 0x00000001ff0c7431 */ /* 0x000fe400000001ff */
[----:B------:R-:W-:Y:S02]  /*6af0*/  IMAD.MOV.U32 R8, RZ, RZ, 0x70 ;  /* 0x00000070ff087424 */ /* 0x000fe400078e00ff */
[----:B------:R-:W-:Y:S01]  /*6b00*/  IMAD.MOV.U32 R13, RZ, RZ, RZ ;  /* 0x000000ffff0d7224 */ /* 0x000fe200078e00ff */
[----:B------:R-:W3:Y:S01]  /*6b10*/  LDCU.64 UR6, c[0x4][0x88] ;  /* 0x01001100ff0677ac */ /* 0x000ee20008000a00 */
[----:B------:R-:W4:Y:S01]  /*6b20*/  LDCU.64 UR4, c[0x4][0x8] ;  /* 0x01000100ff0477ac */ /* 0x000f220008000a00 */
[----:B-1----:R-:W-:Y:S02]  /*6b30*/  MOV R4, UR8 ;  /* 0x0000000800047c02 */ /* 0x002fe40008000f00 */
[----:B------:R-:W-:Y:S02]  /*6b40*/  MOV R5, UR9 ;  /* 0x0000000900057c02 */ /* 0x000fe40008000f00 */
[----:B---3--:R-:W-:Y:S01]  /*6b50*/  MOV R7, UR7 ;  /* 0x0000000700077c02 */ /* 0x008fe20008000f00 */
[----:B------:R-:W-:Y:S01]  /*6b60*/  IMAD.U32 R6, RZ, RZ, UR6 ;  /* 0x00000006ff067e24 */ /* 0x000fe2000f8e00ff */
[----:B----4-:R-:W-:Y:S01]  /*6b70*/  MOV R11, UR5 ;  /* 0x00000005000b7c02 */ /* 0x010fe20008000f00 */
[----:B------:R-:W-:Y:S02]  /*6b80*/  IMAD.U32 R10, RZ, RZ, UR4 ;  /* 0x00000004ff0a7e24 */ /* 0x000fe4000f8e00ff */
[----:B------:R-:W-:Y:S07]  /*6b90*/  LEPC R20, `(.L_x_110) ;  /* 0x000000001014794e */ /* 0x000fee0000000000 */
[----:B--2---:R-:W-:Y:S05]  /*6ba0*/  CALL.ABS.NOINC R2 ;  /* 0x0000000002007343 */ /* 0x004fea0003c00000 */
.L_x_110:
[----:B------:R-:W-:Y:S05]  /*6bb0*/  BSYNC.RECONVERGENT B6 ;  /* 0x0000000000067941 */ /* 0x000fea0003800200 */
.L_x_109:
[----:B------:R-:W-:Y:S02]  /*6bc0*/  R2UR UR6, R56 ;  /* 0x00000000380672ca */ /* 0x000fe400000e0000 */
[----:B------:R-:W-:Y:S02]  /*6bd0*/  R2UR UR5, R69 ;  /* 0x00000000450572ca */ /* 0x000fe400000e0000 */
[----:B------:R-:W-:Y:S02]  /*6be0*/  R2UR UR4, R68 ;  /* 0x00000000440472ca */ /* 0x000fe400000e0000 */
[----:B------:R-:W-:Y:S02]  /*6bf0*/  ISETP.NE.U32.AND P4, PT, R50, RZ, PT ;  /* 0x000000ff3200720c */ /* 0x000fe40003f85070 */
[----:B------:R-:W-:Y:S02]  /*6c00*/  ISETP.NE.U32.AND P2, PT, RZ, UR60, PT ;  /* 0x0000003cff007c0c */ /* 0x000fe4000bf45070 */
[----:B------:R-:W-:Y:S02]  /*6c10*/  ISETP.NE.AND.EX P4, PT, R51, RZ, PT, P4 ;  /* 0x000000ff3300720c */ /* 0x000fe40003f85340 */
[----:B------:R-:W-:Y:S01]  /*6c20*/  ISETP.NE.AND.EX P2, PT, RZ, UR61, PT, P2 ;  /* 0x0000003dff007c0c */ /* 0x000fe2000bf45320 */
[----:B------:R-:W-:Y:S02]  /*6c30*/  UISETP.NE.AND UP2, UPT, UR6, URZ, UPT ;  /* 0x000000ff0600728c */ /* 0x000fe4000bf45270 */
[----:B------:R-:W-:Y:S04]  /*6c40*/  UISETP.NE.U32.AND UP0, UPT, UR5, URZ, UPT ;  /* 0x000000ff0500728c */ /* 0x000fe8000bf05070 */
[----:B------:R-:W-:Y:S01]  /*6c50*/  UISETP.NE.AND.EX UP1, UPT, UR4, URZ, UPT, UP0 ;  /* 0x000000ff0400728c */ /* 0x000fe2000bf25300 */
[----:B------:R-:W-:Y:S01]  /*6c60*/  PLOP3.LUT P1, PT, PT, PT, UP2, 0x80, 0x8 ;  /* 0x000000000008781c */ /* 0x000fe20003f2f028 */
[----:B------:R-:W-:Y:S03]  /*6c70*/  UPLOP3.LUT UP0, UPT, UPT, UPT, UPT, 0x40, 0x4 ;  /* 0x000000000004789c */ /* 0x000fe60003f0e870 */
[----:B------:R-:W-:Y:S06]  /*6c80*/  @UP2 UPLOP3.LUT UP0, UPT, UPT, UPT, UP1, 0x80, 0x8 ;  /* 0x000000000008289c */ /* 0x000fec0003f0f010 */
[----:B------:R-:W-:Y:S01]  /*6c90*/  PLOP3.LUT P0, PT, PT, PT, UP0, 0x80, 0x8 ;  /* 0x000000000008781c */ /* 0x000fe20003f0f008 */
[----:B------:R-:W-:Y:S01]  /*6ca0*/  @!UPT UIADD3 URZ, UPT, UPT, URZ, URZ, URZ ;  /* 0x000000fffffff290 */ /* 0x000fe2000fffe0ff */
[----:B------:R-:W-:Y:S11]  /*6cb0*/  BRA.U !UP1, `(.L_x_112) ;  /* 0x0000000109407547 */ /* 0x000ff6000b800000 */
[----:B------:R-:W-:Y:S01]  /*6cc0*/  UISETP.NE.U32.AND UP0, UPT, UR60, URZ, UPT ;  /* 0x000000ff3c00728c */ /* 0x000fe2000bf05070 */
[----:B------:R-:W-:Y:S01]  /*6cd0*/  R2UR UR6, R69 ;  /* 0x00000000450672ca */ /* 0x000fe200000e0000 */
[----:B------:R-:W1:Y:S01]  /*6ce0*/  LDCU.64 UR8, c[0x0][0x358] ;  /* 0x00006b00ff0877ac */ /* 0x000e620008000a00 */
[----:B------:R-:W-:Y:S02]  /*6cf0*/  HFMA2 R52, -RZ, RZ, 0, 5.9604644775390625e-08 ;  /* 0x00000001ff347431 */ /* 0x000fe400000001ff */
[----:B------:R-:W-:Y:S01]  /*6d00*/  IMAD.MOV.U32 R0, RZ, RZ, 0x1 ;  /* 0x00000001ff007424 */ /* 0x000fe200078e00ff */
[----:B------:R-:W-:Y:S06]  /*6d10*/  UISETP.NE.AND.EX UP0, UPT, UR61, URZ, UPT, UP0 ;  /* 0x000000ff3d00728c */ /* 0x000fec000bf05300 */
[----:B------:R-:W-:Y:S05]  /*6d20*/  PLOP3.LUT P3, PT, PT, PT, UP0, 0x80, 0x8 ;  /* 0x000000000008781c */ /* 0x000fea0003f6f008 */
[----:B------:R-:W2:Y:S01]  /*6d30*/  @UP0 LDCU.64 UR4, c[0x0][0x888] ;  /* 0x00011100ff0407ac */ /* 0x000ea20008000a00 */
[----:B------:R-:W-:Y:S07]  /*6d40*/  @UP0 UIMAD UR6, UR36, UR6, URZ ;  /* 0x00000006240602a4 */ /* 0x000fee000f8e02ff */
[----:B------:R-:W-:Y:S01]  /*6d50*/  @!P3 PRMT R52, R0, 0x7610, R52 ;  /* 0x000076100034b816 */ /* 0x000fe20000000034 */
[----:B--2---:R-:W-:Y:S06]  /*6d60*/  @UP0 UIMAD.WIDE UR4, UR6, 0x4, UR4 ;  /* 0x00000004060408a5 */ /* 0x004fec000f8e0204 */
[----:B------:R-:W-:Y:S02]  /*6d70*/  IMAD.U32 R2, RZ, RZ, UR4 ;  /* 0x00000004ff027e24 */ /* 0x000fe4000f8e00ff */
[----:B------:R-:W-:Y:S03]  /*6d80*/  IMAD.U32 R3, RZ, RZ, UR5 ;  /* 0x00000005ff037e24 */ /* 0x000fe6000f8e00ff */
[----:B------:R-:W2:Y:S02]  /*6d90*/  @!UP0 LDCU UR4, c[0x0][0x880] ;  /* 0x00011000ff0487ac */ /* 0x000ea40008000800 */
[----:B-1---5:R1:W5:Y:S02]  /*6da0*/  @P3 LDG.E R27, desc[UR8][R2.64] ;  /* 0x00000008021b3981 */ /* 0x022364000c1e1900 */
[----:B-12---:R-:W-:Y:S02]  /*6db0*/  @!P3 MOV R27, UR4 ;  /* 0x00000004001bbc02 */ /* 0x006fe40008000f00 */
.L_x_112:
[----:B------:R-:W-:Y:S05]  /*6dc0*/  @!P4 BRA `(.L_x_113) ;  /* 0x000000000024c947 */ /* 0x000fea0003800000 */
[----:B------:R-:W-:Y:S01]  /*6dd0*/  ISETP.NE.U32.AND P3, PT, R48, RZ, PT ;  /* 0x000000ff3000720c */ /* 0x000fe20003f65070 */
[----:B------:R-:W1:Y:S03]  /*6de0*/  LDCU.64 UR4, c[0x0][0x358] ;  /* 0x00006b00ff0477ac */ /* 0x000e660008000a00 */
[----:B------:R-:W-:Y:S11]  /*6df0*/  ISETP.NE.AND.EX P3, PT, R49, RZ, PT, P3 ;  /* 0x000000ff3100720c */ /* 0x000ff60003f65330 */
[----:B------:R-:W-:Y:S02]  /*6e00*/  @!UPT UIADD3 URZ, UPT, UPT, URZ, URZ, URZ ;  /* 0x000000fffffff290 */ /* 0x000fe4000fffe0ff */
[----:B------:R-:W2:Y:S01]  /*6e10*/  @P3 LDC.64 R2, c[0x0][0x8a8] ;  /* 0x00022a00ff023b82 */ /* 0x000ea20000000a00 */
[----:B------:R-:W-:Y:S04]  /*6e20*/  @P3 IMAD R0, R50, UR36, RZ ;  /* 0x0000002432003c24 */ /* 0x000fe8000f8e02ff */
[----:B--2---:R-:W-:Y:S05]  /*6e30*/  @P3 IMAD.WIDE R2, R0, 0x4, R2 ;  /* 0x0000000400023825 */ /* 0x004fea00078e0202 */
[----:B-1---5:R1:W5:Y:S02]  /*6e40*/  @P3 LDG.E R24, desc[UR4][R2.64] ;  /* 0x0000000402183981 */ /* 0x022364000c1e1900 */
[----:B-1----:R-:W2:Y:S02]  /*6e50*/  @!P3 LDC R24, c[0x0][0x8a0] ;  /* 0x00022800ff18bb82 */ /* 0x002ea40000000800 */
.L_x_113:
[----:B-----5:R-:W-:Y:S01]  /*6e60*/  FSETP.NEU.AND P3, PT, R27, RZ, PT ;  /* 0x000000ff1b00720b */ /* 0x020fe20003f6d000 */
[----:B------:R-:W-:Y:S01]  /*6e70*/  BSSY B1, `(.L_x_114) ;  /* 0x0000038000017945 */ /* 0x000fe20003800000 */
[----:B------:R-:W-:Y:S01]  /*6e80*/  SEL R3, RZ, 0xffffffff, P2 ;  /* 0xffffffffff037807 */ /* 0x000fe20001000000 */
[----:B------:R-:W-:Y:S01]  /*6e90*/  IMAD.MOV.U32 R74, RZ, RZ, 0x1 ;  /* 0x00000001ff4a7424 */ /* 0x000fe200078e00ff */
[----:B------:R-:W-:Y:S01]  /*6ea0*/  @P1 LOP3.LUT P2, RZ, R52, 0xff, RZ, 0xc0, !PT ;  /* 0x000000ff34ff1812 */ /* 0x000fe2000784c0ff */
[----:B------:R-:W-:Y:S01]  /*6eb0*/  IMAD R25, R22, 0x80, R23 ;  /* 0x0000008016197824 */ /* 0x000fe200078e0217 */
[----:B------:R-:W-:Y:S01]  /*6ec0*/  @P1 SEL R0, RZ, 0xffffffff, P3 ;  /* 0xffffffffff001807 */ /* 0x000fe20001800000 */
[----:B------:R-:W-:Y:S01]  /*6ed0*/  IMAD R60, R66, -0x10, R64 ;  /* 0xfffffff0423c7824 */ /* 0x000fe200078e0240 */
[----:B------:R-:W-:Y:S01]  /*6ee0*/  LEA R73, R22, UR43, 0x3 ;  /* 0x0000002b16497c11 */ /* 0x000fe2000f8e18ff */
[----:B------:R-:W-:Y:S01]  /*6ef0*/  IMAD.MOV.U32 R26, RZ, RZ, RZ ;  /* 0x000000ffff1a7224 */ /* 0x000fe200078e00ff */
[C---:B------:R-:W-:Y:S02]  /*6f00*/  @P0 SEL R0, R3.reuse, R0, !P2 ;  /* 0x0000000003000207 */ /* 0x040fe40005000000 */
[----:B------:R-:W-:Y:S02]  /*6f10*/  CS2R R38, SRZ ;  /* 0x0000000000267805 */ /* 0x000fe4000001ff00 */
[----:B------:R-:W-:Y:S02]  /*6f20*/  PLOP3.LUT P2, PT, PT, PT, UP1, 0x80, 0x8 ;  /* 0x000000000008781c */ /* 0x000fe40003f4f018 */
[----:B------:R-:W-:Y:S02]  /*6f30*/  CS2R R36, SRZ ;  /* 0x0000000000247805 */ /* 0x000fe4000001ff00 */
[----:B------:R-:W-:Y:S02]  /*6f40*/  @P1 LOP3.LUT R0, R0, 0x1, RZ, 0xc0, !PT ;  /* 0x0000000100001812 */ /* 0x000fe400078ec0ff */
[----:B------:R-:W-:Y:S02]  /*6f50*/  CS2R R34, SRZ ;  /* 0x0000000000227805 */ /* 0x000fe4000001ff00 */
[----:B------:R-:W-:Y:S02]  /*6f60*/  LOP3.LUT P4, R58, R52, 0xff, RZ, 0xc0, !PT ;  /* 0x000000ff343a7812 */ /* 0x000fe4000788c0ff */
[----:B------:R-:W-:Y:S02]  /*6f70*/  CS2R R32, SRZ ;  /* 0x0000000000207805 */ /* 0x000fe4000001ff00 */
[----:B------:R-:W-:Y:S02]  /*6f80*/  ISETP.NE.U32.OR P5, PT, R0, 0x1, !P1 ;  /* 0x000000010000780c */ /* 0x000fe40004fa5470 */
[----:B------:R-:W-:Y:S02]  /*6f90*/  CS2R R42, SRZ ;  /* 0x00000000002a7805 */ /* 0x000fe4000001ff00 */
[----:B------:R-:W-:Y:S02]  /*6fa0*/  SEL R2, RZ, 0xffffffff, P3 ;  /* 0xffffffffff027807 */ /* 0x000fe40001800000 */
[----:B------:R-:W-:Y:S02]  /*6fb0*/  CS2R R40, SRZ ;  /* 0x0000000000287805 */ /* 0x000fe4000001ff00 */
[----:B------:R-:W-:Y:S02]  /*6fc0*/  P2R R72, PR, RZ, 0x20 ;  /* 0x00000020ff487803 */ /* 0x000fe40000000000 */
[----:B------:R-:W-:Y:S02]  /*6fd0*/  CS2R R46, SRZ ;  /* 0x00000000002e7805 */ /* 0x000fe4000001ff00 */
[----:B------:R-:W-:Y:S02]  /*6fe0*/  CS2R R44, SRZ ;  /* 0x00000000002c7805 */ /* 0x000fe4000001ff00 */
[----:B------:R-:W-:Y:S04]  /*6ff0*/  @P2 SEL R2, R3, R2, !P4 ;  /* 0x0000000203022207 */ /* 0x000fe80006000000 */
[----:B------:R-:W-:Y:S02]  /*7000*/  LOP3.LUT R2, R2, 0x1, RZ, 0xc0, !PT ;  /* 0x0000000102027812 */ /* 0x000fe400078ec0ff */
[----:B------:R-:W-:Y:S02]  /*7010*/  @P5 SHF.L.U32 R0, RZ, 0x1f, RZ ;  /* 0x0000001fff005819 */ /* 0x000fe400000006ff */
[----:B------:R-:W-:Y:S02]  /*7020*/  ISETP.NE.U32.AND P2, PT, R2, 0x1, PT ;  /* 0x000000010200780c */ /* 0x000fe40003f45070 */
[----:B------:R1:W3:Y:S02]  /*7030*/  @P5 SYNCS.PHASECHK.TRANS64.TRYWAIT P1, [UR43+0x40], R0 ;  /* 0x00004000ff0055a7 */ /* 0x0002e4000802112b */
[----:B------:R-:W-:Y:S02]  /*7040*/  P2R R75, PR, RZ, 0x4 ;  /* 0x00000004ff4b7803 */ /* 0x000fe40000000000 */
[----:B-1----:R-:W-:Y:S04]  /*7050*/  SHF.L.U32 R0, R62, 0x1f, RZ ;  /* 0x0000001f3e007819 */ /* 0x002fe800000006ff */
[----:B------:R1:W4:Y:S01]  /*7060*/  SYNCS.PHASECHK.TRANS64.TRYWAIT P0, [R73+URZ+0xb0], R0 ;  /* 0x0000b000490075a7 */ /* 0x00032200080011ff */
[----:B---3--:R-:W-:Y:S01]  /*7070*/  @P5 SEL R74, RZ, 0x1, !P1 ;  /* 0x00000001ff4a5807 */ /* 0x008fe20004800000 */
[----:B-1----:R-:W-:Y:S06]  /*7080*/  @!P5 BRA `(.L_x_115) ;  /* 0x000000000058d947 */ /* 0x002fec0003800000 */
[----:B------:R-:W-:Y:S01]  /*7090*/  IMAD.MOV.U32 R39, RZ, RZ, RZ ;  /* 0x000000ffff277224 */ /* 0x000fe200078e00ff */
[----:B------:R-:W-:Y:S01]  /*70a0*/  ISETP.NE.AND P1, PT, R74, RZ, PT ;  /* 0x000000ff4a00720c */ /* 0x000fe20003f25270 */
[----:B------:R-:W-:Y:S01]  /*70b0*/  BSSY B0, `(.L_x_116) ;  /* 0x000000c000007945 */ /* 0x000fe20003800000 */
[----:B------:R-:W-:Y:S02]  /*70c0*/  CS2R R46, SRZ ;  /* 0x00000000002e7805 */ /* 0x000fe4000001ff00 */
[----:B------:R-:W-:Y:S02]  /*70d0*/  CS2R R44, SRZ ;  /* 0x00000000002c7805 */ /* 0x000fe4000001ff00 */
[----:B------:R-:W-:Y:S02]  /*70e0*/  CS2R R42, SRZ ;  /* 0x00000000002a7805 */ /* 0x000fe4000001ff00 */
[----:B------:R-:W-:Y:S02]  /*70f0*/  CS2R R40, SRZ ;  /* 0x0000000000287805 */ /* 0x000fe4000001ff00 */
[----:B------:R-:W-:Y:S02]  /*7100*/  CS2R R34, SRZ ;  /* 0x0000000000227805 */ /* 0x000fe4000001ff00 */
[----:B------:R-:W-:Y:S02]  /*7110*/  CS2R R32, SRZ ;  /* 0x0000000000207805 */ /* 0x000fe4000001ff00 */
[----:B------:R-:W-:Y:S01]  /*7120*/  CS2R R36, SRZ ;  /* 0x0000000000247805 */ /* 0x000fe2000001ff00 */
[----:B------:R-:W-:Y:S06]  /*7130*/  @P1 BRA `(.L_x_117) ;  /* 0x00000000000c1947 */ /* 0x000fec0003800000 */
[----:B------:R-:W-:Y:S04]  /*7140*/  SHF.L.U32 R3, RZ, 0x1f, RZ ;  /* 0x0000001fff037819 */ /* 0x000fe800000006ff */
[----:B------:R-:W1:Y:S02]  /*7150*/  SYNCS.PHASECHK.TRANS64.TRYWAIT P1, [UR43+0x40], R3 ;  /* 0x00004003ff0075a7 */ /* 0x000e64000802112b */
[----:B-1----:R-:W-:Y:S05]  /*7160*/  @!P1 BRA `(.L_x_118) ;  /* 0x0000005800d09947 */ /* 0x002fea0003800000 */
.L_x_117:
[----:B------:R-:W-:Y:S05]  /*7170*/  BSYNC B0 ;  /* 0x0000000000007941 */ /* 0x000fea0003800000 */
.L_x_116:
[----:B------:R-:W-:Y:S01]  /*7180*/  ISETP.NE.AND P1, PT, R75, RZ, PT ;  /* 0x000000ff4b00720c */ /* 0x000fe20003f25270 */
[----:B------:R-:W-:Y:S11]  /*7190*/  HFMA2 R26, -RZ, RZ, 0, 5.9604644775390625e-08 ;  /* 0x00000001ff1a7431 */ /* 0x000ff600000001ff */
[----:B------:R-:W-:Y:S01]  /*71a0*/  @!UPT UIADD3 URZ, UPT, UPT, URZ, URZ, URZ ;  /* 0x000000fffffff290 */ /* 0x000fe2000fffe0ff */
[----:B------:R3:W1:Y:S04]  /*71b0*/  @P1 LDS.128 R44, [R65] ;  /* 0x00000000412c1984 */ /* 0x0006680000000c00 */
[----:B------:R3:W1:Y:S04]  /*71c0*/  @P1 LDS.128 R40, [R64+0x10] ;  /* 0x0000100040281984 */ /* 0x0006680000000c00 */
[----:B------:R3:W1:Y:S04]  /*71d0*/  @P1 LDS.128 R32, [R63+0x20] ;  /* 0x000020003f201984 */ /* 0x0006680000000c00 */
[----:B------:R3:W1:Y:S02]  /*71e0*/  @P1 LDS.128 R36, [R60+0x30] ;  /* 0x000030003c241984 */ /* 0x0006640000000c00 */
.L_x_115:
[----:B------:R-:W-:Y:S05]  /*71f0*/  BSYNC B1 ;  /* 0x0000000000017941 */ /* 0x000fea0003800000 */
.L_x_114:
[----:B-1----:R-:W-:Y:S04]  /*7200*/  SHF.R.U32.HI R2, RZ, 0x15, R25 ;  /* 0x00000015ff027819 */ /* 0x002fe80000011619 */
[----:B------:R-:W-:Y:S01]  /*7210*/  LOP3.LUT P1, RZ, R2, 0x3, R53, 0x48, !PT ;  /* 0x0000000302ff7812 */ /* 0x000fe20007824835 */
[----:B------:R-:W-:Y:S01]  /*7220*/  @!UPT UIADD3 URZ, UPT, UPT, URZ, URZ, URZ ;  /* 0x000000fffffff290 */ /* 0x000fe2000fffe0ff */
[----:B----4-:R-:W-:Y:S11]  /*7230*/  @P0 BRA `(.L_x_119) ;  /* 0x0000000000080947 */ /* 0x010ff60003800000 */
[----:B------:R-:W1:Y:S02]  /*7240*/  SYNCS.PHASECHK.TRANS64.TRYWAIT P0, [R73+URZ+0xb0], R0 ;  /* 0x0000b000490075a7 */ /* 0x000e6400080011ff */
[----:B-1----:R-:W-:Y:S05]  /*7250*/  @!P0 BRA `(.L_x_120) ;  /* 0x0000005800ac8947 */ /* 0x002fea0003800000 */
.L_x_119:
[----:B------:R-:W-:Y:S05]  /*7260*/  @!P1 BRA `(.L_x_121) ;  /* 0x0000000000409947 */ /* 0x000fea0003800000 */
[----:B------:R-:W4:Y:S01]  /*7270*/  LDCU.64 UR8, c[0x4][0x70] ;  /* 0x01000e00ff0877ac */ /* 0x000f220008000a00 */
[----:B------:R-:W-:Y:S01]  /*7280*/  MOV R3, 0x0 ;  /* 0x0000000000037802 */ /* 0x000fe20000000f00 */
[----:B------:R-:W-:Y:S02]  /*7290*/  HFMA2 R12, -RZ, RZ, 0, 5.9604644775390625e-08 ;  /* 0x00000001ff0c7431 */ /* 0x000fe400000001ff */
[----:B------:R-:W-:Y:S02]  /*72a0*/  IMAD.MOV.U32 R8, RZ, RZ, 0x192 ;  /* 0x00000192ff087424 */ /* 0x000fe400078e00ff */
[----:B------:R-:W-:Y:S01]  /*72b0*/  IMAD.MOV.U32 R13, RZ, RZ, RZ ;  /* 0x000000ffff0d7224 */ /* 0x000fe200078e00ff */
[----:B------:R-:W5:Y:S01]  /*72c0*/  LDCU.64 UR6, c[0x4][0x78] ;  /* 0x01000f00ff0677ac */ /* 0x000f620008000a00 */
[----:B------:R-:W1:Y:S01]  /*72d0*/  LDC.64 R2, c[0x4][R3] ;  /* 0x0100000003027b82 */ /* 0x000e620000000a00 */
[----:B------:R-:W2:Y:S01]  /*72e0*/  LDCU.64 UR4, c[0x4][0x10] ;  /* 0x01000200ff0477ac */ /* 0x000ea20008000a00 */
[----:B----4-:R-:W-:Y:S01]  /*72f0*/  MOV R5, UR9 ;  /* 0x0000000900057c02 */ /* 0x010fe20008000f00 */
[----:B------:R-:W-:Y:S01]  /*7300*/  IMAD.U32 R4, RZ, RZ, UR8 ;  /* 0x00000008ff047e24 */ /* 0x000fe2000f8e00ff */
[----:B-----5:R-:W-:Y:S01]  /*7310*/  MOV R7, UR7 ;  /* 0x0000000700077c02 */ /* 0x020fe20008000f00 */
[----:B------:R-:W-:Y:S01]  /*7320*/  IMAD.U32 R6, RZ, RZ, UR6 ;  /* 0x00000006ff067e24 */ /* 0x000fe2000f8e00ff */
[----:B--2---:R-:W-:Y:S01]  /*7330*/  MOV R11, UR5 ;  /* 0x00000005000b7c02 */ /* 0x004fe20008000f00 */
[----:B------:R-:W-:Y:S02]  /*7340*/  IMAD.U32 R10, RZ, RZ, UR4 ;  /* 0x00000004ff0a7e24 */ /* 0x000fe4000f8e00ff */
[----:B------:R-:W-:Y:S07]  /*7350*/  LEPC R20, `(.L_x_121) ;  /* 0x000000001014794e */ /* 0x000fee0000000000 */
[----:B-1-3--:R-:W-:Y:S05]  /*7360*/  CALL.ABS.NOINC R2 ;  /* 0x0000000002007343 */ /* 0x00afea0003c00000 */
.L_x_121:
[----:B------:R-:W-:Y:S01]  /*7370*/  LOP3.LUT R20, R44, 0xffffe000, RZ, 0xc0, !PT ;  /* 0xffffe0002c147812 */ /* 0x000fe200078ec0ff */
[----:B------:R-:W-:Y:S05]  /*7380*/  WARPSYNC.ALL ;  /* 0x0000000000007948 */ /* 0x000fea0003800000 */
[----:B------:R-:W-:Y:S01]  /*7390*/  R2UR UR4, R25 ;  /* 0x00000000190472ca */ /* 0x000fe200000e0000 */
[----:B------:R-:W-:Y:S01]  /*73a0*/  BSSY.RECONVERGENT B0, `(.L_x_122) ;  /* 0x0000058000007945 */ /* 0x000fe20003800200 */
[----:B------:R-:W-:Y:S11]  /*73b0*/  ISETP.NE.AND P0, PT, R67, RZ, PT ;  /* 0x000000ff4300720c */ /* 0x000ff60003f05270 */
[----:B------:R-:W1:Y:S02]  /*73c0*/  LDTM.x16 R4, tmem[UR4] ;  /* 0x00000004000479ee */ /* 0x000e640008240000 */
[C---:B-12---:R-:W-:Y:S01]  /*73d0*/  FMUL R0, R24.reuse, R4 ;  /* 0x0000000418007220 */ /* 0x046fe20000400000 */
[C---:B------:R-:W-:Y:S01]  /*73e0*/  FMUL R2, R24.reuse, R5 ;  /* 0x0000000518027220 */ /* 0x040fe20000400000 */
[C---:B------:R-:W-:Y:S01]  /*73f0*/  FMUL R4, R24.reuse, R8 ;  /* 0x0000000818047220 */ /* 0x040fe20000400000 */
[C---:B------:R-:W-:Y:S01]  /*7400*/  FMUL R5, R24.reuse, R9 ;  /* 0x0000000918057220 */ /* 0x040fe20000400000 */
[C---:B------:R-:W-:Y:S01]  /*7410*/  FMUL R8, R24.reuse, R12 ;  /* 0x0000000c18087220 */ /* 0x040fe20000400000 */
[C---:B------:R-:W-:Y:S01]  /*7420*/  FMUL R9, R24.reuse, R13 ;  /* 0x0000000d18097220 */ /* 0x040fe20000400000 */
[C---:B------:R-:W-:Y:S01]  /*7430*/  FMUL R12, R24.reuse, R16 ;  /* 0x00000010180c7220 */ /* 0x040fe20000400000 */
[----:B------:R-:W-:Y:S01]  /*7440*/  LOP3.LUT R16, R45, 0xffffe000, RZ, 0xc0, !PT ;  /* 0xffffe0002d107812 */ /* 0x000fe200078ec0ff */
[----:B------:R-:W-:Y:S01]  /*7450*/  FMUL R13, R24, R17 ;  /* 0x00000011180d7220 */ /* 0x000fe20000400000 */
[----:B------:R-:W-:Y:S01]  /*7460*/  LOP3.LUT R17, R46, 0xffffe000, RZ, 0xc0, !PT ;  /* 0xffffe0002e117812 */ /* 0x000fe200078ec0ff */
[----:B------:R-:W-:Y:S01]  /*7470*/  FFMA R28, R27, R20, R0 ;  /* 0x000000141b1c7223 */ /* 0x000fe20000000000 */
[----:B------:R-:W-:Y:S01]  /*7480*/  LOP3.LUT R0, R47, 0xffffe000, RZ, 0xc0, !PT ;  /* 0xffffe0002f007812 */ /* 0x000fe200078ec0ff */
[C---:B------:R-:W-:Y:S01]  /*7490*/  FMUL R3, R24.reuse, R6 ;  /* 0x0000000618037220 */ /* 0x040fe20000400000 */
[C---:B------:R-:W-:Y:S01]  /*74a0*/  FMUL R6, R24.reuse, R10 ;  /* 0x0000000a18067220 */ /* 0x040fe20000400000 */
[C---:B------:R-:W-:Y:S01]  /*74b0*/  FMUL R7, R24.reuse, R7 ;  /* 0x0000000718077220 */ /* 0x040fe20000400000 */
[----:B------:R-:W-:Y:S01]  /*74c0*/  F2FP.TF32.F32.PACK_B R28, R28 ;  /* 0x0000001cff1c723e */ /* 0x000fe200024050ff */
[C---:B------:R-:W-:Y:S01]  /*74d0*/  FMUL R10, R24.reuse, R14 ;  /* 0x0000000e180a7220 */ /* 0x040fe20000400000 */
[----:B------:R-:W-:Y:S01]  /*74e0*/  FMUL R14, R24, R18 ;  /* 0x00000012180e7220 */ /* 0x000fe20000400000 */
[----:B------:R-:W-:Y:S01]  /*74f0*/  LOP3.LUT R18, R40, 0xffffe000, RZ, 0xc0, !PT ;  /* 0xffffe00028127812 */ /* 0x000fe200078ec0ff */
[----:B------:R-:W-:Y:S01]  /*7500*/  FFMA R29, R27, R16, R2 ;  /* 0x000000101b1d7223 */ /* 0x000fe20000000002 */
[----:B------:R-:W-:Y:S01]  /*7510*/  LOP3.LUT R2, R41, 0xffffe000, RZ, 0xc0, !PT ;  /* 0xffffe00029027812 */ /* 0x000fe200078ec0ff */
[----:B------:R-:W-:Y:S01]  /*7520*/  FFMA R30, R27, R17, R3 ;  /* 0x000000111b1e7223 */ /* 0x000fe20000000003 */
[----:B------:R-:W-:Y:S01]  /*7530*/  LOP3.LUT R3, R43, 0xffffe000, RZ, 0xc0, !PT ;  /* 0xffffe0002b037812 */ /* 0x000fe200078ec0ff */
[C---:B------:R-:W-:Y:S01]  /*7540*/  FFMA R31, R27.reuse, R0, R7 ;  /* 0x000000001b1f7223 */ /* 0x040fe20000000007 */
[----:B------:R-:W-:Y:S01]  /*7550*/  LOP3.LUT R0, R42, 0xffffe000, RZ, 0xc0, !PT ;  /* 0xffffe0002a007812 */ /* 0x000fe200078ec0ff */
[C---:B------:R-:W-:Y:S01]  /*7560*/  FFMA R4, R27.reuse, R18, R4 ;  /* 0x000000121b047223 */ /* 0x040fe20000000004 */
[----:B------:R-:W-:Y:S01]  /*7570*/  F2FP.TF32.F32.PACK_B R29, R29 ;  /* 0x0000001dff1d723e */ /* 0x000fe200024050ff */
[C---:B------:R-:W-:Y:S01]  /*7580*/  FFMA R5, R27.reuse, R2, R5 ;  /* 0x000000021b057223 */ /* 0x040fe20000000005 */
[----:B------:R-:W-:Y:S01]  /*7590*/  FMUL R11, R24, R11 ;  /* 0x0000000b180b7220 */ /* 0x000fe20000400000 */
[----:B------:R-:W-:Y:S01]  /*75a0*/  F2FP.TF32.F32.PACK_B R30, R30 ;  /* 0x0000001eff1e723e */ /* 0x000fe200024050ff */
[C---:B------:R-:W-:Y:S01]  /*75b0*/  FFMA R6, R27.reuse, R0, R6 ;  /* 0x000000001b067223 */ /* 0x040fe20000000006 */
[----:B------:R-:W-:Y:S01]  /*75c0*/  F2FP.TF32.F32.PACK_B R31, R31 ;  /* 0x0000001fff1f723e */ /* 0x000fe200024050ff */
[----:B------:R-:W-:Y:S01]  /*75d0*/  FFMA R7, R27, R3, R11 ;  /* 0x000000031b077223 */ /* 0x000fe2000000000b */
[----:B------:R-:W-:Y:S01]  /*75e0*/  LOP3.LUT R2, R32, 0xffffe000, RZ, 0xc0, !PT ;  /* 0xffffe00020027812 */ /* 0x000fe200078ec0ff */
[----:B------:R-:W-:Y:S01]  /*75f0*/  FMUL R15, R24, R15 ;  /* 0x0000000f180f7220 */ /* 0x000fe20000400000 */
[----:B------:R-:W-:Y:S01]  /*7600*/  LOP3.LUT R16, R33, 0xffffe000, RZ, 0xc0, !PT ;  /* 0xffffe00021107812 */ /* 0x000fe200078ec0ff */
[----:B------:R1:W-:Y:S01]  /*7610*/  STS.128 [R65], R28 ;  /* 0x0000001c41007388 */ /* 0x0003e20000000c00 */
[----:B------:R-:W-:Y:S01]  /*7620*/  LOP3.LUT R0, R34, 0xffffe000, RZ, 0xc0, !PT ;  /* 0xffffe00022007812 */ /* 0x000fe200078ec0ff */
[----:B------:R-:W-:Y:S01]  /*7630*/  FFMA R8, R27, R2, R8 ;  /* 0x000000021b087223 */ /* 0x000fe20000000008 */
[----:B------:R-:W-:Y:S01]  /*7640*/  LOP3.LUT R2, R35, 0xffffe000, RZ, 0xc0, !PT ;  /* 0xffffe00023027812 */ /* 0x000fe200078ec0ff */
[C---:B------:R-:W-:Y:S01]  /*7650*/  FFMA R9, R27.reuse, R16, R9 ;  /* 0x000000101b097223 */ /* 0x040fe20000000009 */
[----:B------:R-:W-:Y:S01]  /*7660*/  F2FP.TF32.F32.PACK_B R4, R4 ;  /* 0x00000004ff04723e */ /* 0x000fe200024050ff */
[C---:B------:R-:W-:Y:S01]  /*7670*/  FFMA R10, R27.reuse, R0, R10 ;  /* 0x000000001b0a7223 */ /* 0x040fe2000000000a */
[----:B------:R-:W-:Y:S01]  /*7680*/  F2FP.TF32.F32.PACK_B R5, R5 ;  /* 0x00000005ff05723e */ /* 0x000fe200024050ff */
[----:B------:R-:W-:Y:S01]  /*7690*/  FFMA R11, R27, R2, R15 ;  /* 0x000000021b0b7223 */ /* 0x000fe2000000000f */
[----:B------:R-:W-:Y:S01]  /*76a0*/  F2FP.TF32.F32.PACK_B R6, R6 ;  /* 0x00000006ff06723e */ /* 0x000fe200024050ff */
[----:B------:R-:W-:Y:S01]  /*76b0*/  FMUL R19, R24, R19 ;  /* 0x0000001318137220 */ /* 0x000fe20000400000 */
[----:B------:R-:W-:Y:S02]  /*76c0*/  F2FP.TF32.F32.PACK_B R7, R7 ;  /* 0x00000007ff07723e */ /* 0x000fe400024050ff */
[----:B------:R-:W-:Y:S02]  /*76d0*/  LOP3.LUT R3, R36, 0xffffe000, RZ, 0xc0, !PT ;  /* 0xffffe00024037812 */ /* 0x000fe400078ec0ff */
[----:B------:R-:W-:Y:S01]  /*76e0*/  LOP3.LUT R0, R37, 0xffffe000, RZ, 0xc0, !PT ;  /* 0xffffe00025007812 */ /* 0x000fe200078ec0ff */
[----:B------:R1:W-:Y:S01]  /*76f0*/  STS.128 [R64+0x10], R4 ;  /* 0x0000100440007388 */ /* 0x0003e20000000c00 */
        /* <DEDUP_REMOVED lines=8> */
[----:B------:R-:W-:Y:S02]  /*7780*/  F2FP.TF32.F32.PACK_B R10, R10 ;  /* 0x0000000aff0a723e */ /* 0x000fe400024050ff */
[----:B------:R-:W-:Y:S02]  /*7790*/  F2FP.TF32.F32.PACK_B R11, R11 ;  /* 0x0000000bff0b723e */ /* 0x000fe400024050ff */
[----:B------:R-:W-:Y:S02]  /*77a0*/  F2FP.TF32.F32.PACK_B R12, R12 ;  /* 0x0000000cff0c723e */ /* 0x000fe400024050ff */
[----:B------:R-:W-:Y:S01]  /*77b0*/  F2FP.TF32.F32.PACK_B R13, R13 ;  /* 0x0000000dff0d723e */ /* 0x000fe200024050ff */
[----:B------:R1:W-:Y:S01]  /*77c0*/  STS.128 [R63+0x20], R8 ;  /* 0x000020083f007388 */ /* 0x0003e20000000c00 */
[----:B------:R-:W-:Y:S02]  /*77d0*/  F2FP.TF32.F32.PACK_B R14, R14 ;  /* 0x0000000eff0e723e */ /* 0x000fe400024050ff */
[----:B------:R-:W-:Y:S05]  /*77e0*/  F2FP.TF32.F32.PACK_B R15, R15 ;  /* 0x0000000fff0f723e */ /* 0x000fea00024050ff */
[----:B------:R1:W-:Y:S01]  /*77f0*/  STS.128 [R60+0x30], R12 ;  /* 0x0000300c3c007388 */ /* 0x0003e20000000c00 */
[----:B------:R-:W-:Y:S01]  /*7800*/  @!PT LDS RZ, [RZ] ;  /* 0x00000000fffff984 */ /* 0x000fe20000000800 */
[----:B------:R-:W-:Y:S01]  /*7810*/  @!PT LDS RZ, [RZ] ;  /* 0x00000000fffff984 */ /* 0x000fe20000000800 */
[----:B------:R-:W-:Y:S01]  /*7820*/  @!PT LDS RZ, [RZ] ;  /* 0x00000000fffff984 */ /* 0x000fe20000000800 */
[----:B------:R-:W-:Y:S01]  /*7830*/  @!PT LDS RZ, [RZ] ;  /* 0x00000000fffff984 */ /* 0x000fe20000000800 */
[----:B------:R2:W-:Y:S07]  /*7840*/  MEMBAR.ALL.CTA ;  /* 0x0000000000007992 */ /* 0x0005ee0000008000 */
[----:B--2---:R-:W2:Y:S02]  /*7850*/  FENCE.VIEW.ASYNC.S ;  /* 0x00000000000073c6 */ /* 0x004ea40000000000 */
[----:B--2---:R-:W-:Y:S06]  /*7860*/  BAR.SYNC.DEFER_BLOCKING 0x1, 0x80 ;  /* 0x0042000000007b1d */ /* 0x004fec0000010000 */
[----:B------:R-:W-:Y:S05]  /*7870*/  @P0 BRA `(.L_x_123) ;  /* 0x0000000000280947 */ /* 0x000fea0003800000 */
[----:B------:R-:W-:Y:S01]  /*7880*/  UIADD3 UR4, UPT, UPT, UR43, 0x200, URZ ;  /* 0x000002002b047890 */ /* 0x000fe2000fffe0ff */
[----:B------:R-:W-:Y:S05]  /*7890*/  UMOV UR51, UR36 ;  /* 0x0000002400337c82 */ /* 0x000fea0008000000 */
[----:B------:R-:W-:Y:S01]  /*78a0*/  MOV R57, UR4 ;  /* 0x0000000400397c02 */ /* 0x000fe20008000f00 */
[----:B------:R-:W-:Y:S03]  /*78b0*/  UIADD3 UR4, UP0, UPT, UR54, 0x680, URZ ;  /* 0x0000068036047890 */ /* 0x000fe6000ff1e0ff */
[----:B------:R-:W-:Y:S01]  /*78c0*/  R2UR UR48, R57 ;  /* 0x00000000393072ca */ /* 0x000fe200000e0000 */
[----:B------:R-:W-:Y:S11]  /*78d0*/  UIADD3.X UR5, UPT, UPT, URZ, UR55, URZ, UP0, !UPT ;  /* 0x00000037ff057290 */ /* 0x000ff600087fe4ff */
[----:B------:R-:W-:Y:S01]  /*78e0*/  @!UPT UIADD3 URZ, UPT, UPT, URZ, URZ, URZ ;  /* 0x000000fffffff290 */ /* 0x000fe2000fffe0ff */
[----:B------:R2:W-:Y:S01]  /*78f0*/  UTMASTG.3D [UR48], [UR4] ;  /* 0x00000030040073b5 */ /* 0x0005e20008010000 */
[----:B------:R0:W-:Y:S01]  /*7900*/  UTMACMDFLUSH ;  /* 0x00000000000079b7 */ /* 0x0001e20000000000 */
[----:B--2---:R-:W-:Y:S04]  /*7910*/  DEPBAR.LE SB0, 0x1 ;  /* 0x000080400000791a */ /* 0x004fe80000000000 */
.L_x_123:
[----:B------:R-:W-:Y:S05]  /*7920*/  BSYNC.RECONVERGENT B0 ;  /* 0x0000000000007941 */ /* 0x000fea0003800200 */
.L_x_122:
[----:B------:R-:W-:Y:S01]  /*7930*/  BAR.SYNC.DEFER_BLOCKING 0x1, 0x80 ;  /* 0x0042000000007b1d */ /* 0x000fe20000010000 */
[----:B------:R-:W-:Y:S01]  /*7940*/  ISETP.NE.AND P1, PT, R72, RZ, PT ;  /* 0x000000ff4800720c */ /* 0x000fe20003f25270 */
[----:B------:R-:W-:Y:S01]  /*7950*/  UISETP.NE.AND UP0, UPT, UR53, URZ, UPT ;  /* 0x000000ff3500728c */ /* 0x000fe2000bf05270 */
[----:B------:R-:W-:Y:S11]  /*7960*/  LEA R2, R26, UR43, 0x3 ;  /* 0x0000002b1a027c11 */ /* 0x000ff6000f8e18ff */
[----:B------:R-:W-:Y:S01]  /*7970*/  @P1 SHF.L.U32 R3, RZ, 0x1f, RZ ;  /* 0x0000001fff031819 */ /* 0x000fe200000006ff */
[----:B------:R-:W-:Y:S06]  /*7980*/  BRA.U !UP0, `(.L_x_124) ;  /* 0x0000000108247547 */ /* 0x000fec000b800000 */
[----:B-1----:R-:W-:Y:S01]  /*7990*/  IMAD.U32 R4, RZ, RZ, UR47 ;  /* 0x0000002fff047e24 */ /* 0x002fe2000f8e00ff */
[----:B------:R-:W-:Y:S01]  /*79a0*/  MOV R0, UR52 ;  /* 0x0000003400007c02 */ /* 0x000fe20008000f00 */
[----:B------:R-:W-:Y:S03]  /*79b0*/  UIADD3 UR4, UPT, UPT, UR47, 0x1, URZ ;  /* 0x000000012f047890 */ /* 0x000fe6000fffe0ff */
[----:B------:R-:W-:Y:S01]  /*79c0*/  @P1 LEA R4, R4, UR43, 0x3 ;  /* 0x0000002b04041c11 */ /* 0x000fe2000f8e18ff */
[----:B------:R-:W-:Y:S04]  /*79d0*/  UISETP.NE.AND UP0, UPT, UR4, 0x4, UPT ;  /* 0x000000040400788c */ /* 0x000fe8000bf05270 */
[----:B------:R-:W-:Y:S01]  /*79e0*/  @P1 VIADD R4, R4, 0x60 ;  /* 0x0000006004041836 */ /* 0x000fe20000000000 */
[----:B------:R-:W-:Y:S04]  /*79f0*/  USEL UR47, UR4, URZ, UP0 ;  /* 0x000000ff042f7287 */ /* 0x000fe80008000000 */
[----:B------:R-:W-:Y:S04]  /*7a00*/  @P1 PRMT R0, R0, 0x654, R4 ;  /* 0x0000065400001816 */ /* 0x000fe80000000004 */
[----:B------:R2:W-:Y:S04]  /*7a10*/  @P1 SYNCS.ARRIVE.TRANS64.RED.A1T0 RZ, [R0+URZ], RZ ;  /* 0x000000ff00ff19a7 */ /* 0x0005e800081004ff */
.L_x_124:
[----:B------:R-:W4:Y:S01]  /*7a20*/  @P1 SYNCS.PHASECHK.TRANS64.TRYWAIT P0, [R2+URZ+0x40], R3 ;  /* 0x00004003020015a7 */ /* 0x000f2200080011ff */
[----:B------:R-:W-:Y:S01]  /*7a30*/  BSSY B1, `(.L_x_125) ;  /* 0x0000016000017945 */ /* 0x000fe20003800000 */
[----:B----4-:R-:W-:Y:S03]  /*7a40*/  @P1 SEL R74, RZ, 0x1, !P0 ;  /* 0x00000001ff4a1807 */ /* 0x010fe60004000000 */
[----:B------:R-:W-:Y:S05]  /*7a50*/  @!P1 BRA `(.L_x_126) ;  /* 0x00000000004c9947 */ /* 0x000fea0003800000 */
[----:B------:R-:W-:Y:S01]  /*7a60*/  ISETP.NE.AND P0, PT, R74, RZ, PT ;  /* 0x000000ff4a00720c */ /* 0x000fe20003f05270 */
[----:B------:R-:W-:Y:S01]  /*7a70*/  BSSY B0, `(.L_x_127) ;  /* 0x000000b000007945 */ /* 0x000fe20003800000 */
[----:B------:R-:W-:Y:S11]  /*7a80*/  ISETP.NE.AND P1, PT, R75, RZ, PT ;  /* 0x000000ff4b00720c */ /* 0x000ff60003f25270 */
[----:B------:R-:W-:Y:S02]  /*7a90*/  @!UPT UIADD3 URZ, UPT, UPT, URZ, URZ, URZ ;  /* 0x000000fffffff290 */ /* 0x000fe4000fffe0ff */
[C---:B-1----:R-:W-:Y:S01]  /*7aa0*/  @P1 IMAD R6, R26.reuse, 0x2000, R65 ;  /* 0x000020001a061824 */ /* 0x042fe200078e0241 */
[C---:B------:R-:W-:Y:S01]  /*7ab0*/  @P1 LEA R4, R26.reuse, R63, 0xd ;  /* 0x0000003f1a041211 */ /* 0x040fe200078e68ff */
[C---:B------:R-:W-:Y:S02]  /*7ac0*/  @P1 IMAD R5, R26.reuse, 0x2000, R64 ;  /* 0x000020001a051824 */ /* 0x040fe400078e0240 */
[----:B------:R-:W-:Y:S01]  /*7ad0*/  @P1 IMAD R3, R26, 0x2000, R60 ;  /* 0x000020001a031824 */ /* 0x000fe200078e023c */
[----:B------:R-:W-:Y:S06]  /*7ae0*/  @P0 BRA `(.L_x_128) ;  /* 0x00000000000c0947 */ /* 0x000fec0003800000 */
[----:B--2---:R-:W-:Y:S04]  /*7af0*/  SHF.L.U32 R0, RZ, 0x1f, RZ ;  /* 0x0000001fff007819 */ /* 0x004fe800000006ff */
[----:B------:R-:W1:Y:S02]  /*7b00*/  SYNCS.PHASECHK.TRANS64.TRYWAIT P0, [R2+URZ+0x40], R0 ;  /* 0x00004000020075a7 */ /* 0x000e6400080011ff */
[----:B-1----:R-:W-:Y:S05]  /*7b10*/  @!P0 BRA `(.L_x_129) ;  /* 0x0000005000908947 */ /* 0x002fea0003800000 */
.L_x_128:
[----:B------:R-:W-:Y:S05]  /*7b20*/  BSYNC B0 ;  /* 0x0000000000007941 */ /* 0x000fea0003800000 */
.L_x_127:
[----:B------:R-:W-:Y:S02]  /*7b30*/  ISETP.NE.AND P0, PT, R75, RZ, PT ;  /* 0x000000ff4b00720c */ /* 0x000fe40003f05270 */
[----:B------:R-:W-:Y:S11]  /*7b40*/  IADD3 R26, PT, PT, R26, 0x1, RZ ;  /* 0x000000011a1a7810 */ /* 0x000ff60007ffe0ff */
[----:B------:R4:W1:Y:S04]  /*7b50*/  @P0 LDS.128 R44, [R6] ;  /* 0x00000000062c0984 */ /* 0x0008680000000c00 */
[----:B------:R4:W1:Y:S04]  /*7b60*/  @P0 LDS.128 R40, [R5+0x10] ;  /* 0x0000100005280984 */ /* 0x0008680000000c00 */
[----:B------:R4:W1:Y:S04]  /*7b70*/  @P0 LDS.128 R32, [R4+0x20] ;  /* 0x0000200004200984 */ /* 0x0008680000000c00 */
[----:B------:R4:W1:Y:S02]  /*7b80*/  @P0 LDS.128 R36, [R3+0x30] ;  /* 0x0000300003240984 */ /* 0x0008640000000c00 */
.L_x_126:
[----:B------:R-:W-:Y:S05]  /*7b90*/  BSYNC B1 ;  /* 0x0000000000017941 */ /* 0x000fea0003800000 */
.L_x_125:
[----:B-12---:R-:W-:Y:S05]  /*7ba0*/  VIADD R0, R25, 0x10 ;  /* 0x0000001019007836 */ /* 0x006fea0000000000 */
[----:B------:R-:W-:Y:S04]  /*7bb0*/  SHF.R.U32.HI R0, RZ, 0x15, R0 ;  /* 0x00000015ff007819 */ /* 0x000fe80000011600 */
[----:B------:R-:W-:Y:S11]  /*7bc0*/  LOP3.LUT P0, RZ, R0, 0x3, R53, 0x48, !PT ;  /* 0x0000000300ff7812 */ /* 0x000ff60007804835 */
[----:B------:R-:W-:Y:S02]  /*7bd0*/  @!UPT UIADD3 URZ, UPT, UPT, URZ, URZ, URZ ;  /* 0x000000fffffff290 */ /* 0x000fe4000fffe0ff */
[----:B------:R-:W-:Y:S05]  /*7be0*/  @!P0 BRA `(.L_x_130) ;  /* 0x0000000000408947 */ /* 0x000fea0003800000 */
[----:B------:R-:W1:Y:S01]  /*7bf0*/  LDCU.64 UR8, c[0x4][0x70] ;  /* 0x01000e00ff0877ac */ /* 0x000e620008000a00 */
[----:B----4-:R-:W-:Y:S01]  /*7c00*/  MOV R3, 0x0 ;  /* 0x0000000000037802 */ /* 0x010fe20000000f00 */
[----:B------:R-:W-:Y:S02]  /*7c10*/  HFMA2 R12, -RZ, RZ, 0, 5.9604644775390625e-08 ;  /* 0x00000001ff0c7431 */ /* 0x000fe400000001ff */
[----:B------:R-:W-:Y:S02]  /*7c20*/  IMAD.MOV.U32 R8, RZ, RZ, 0x192 ;  /* 0x00000192ff087424 */ /* 0x000fe400078e00ff */
[----:B------:R-:W-:Y:S01]  /*7c30*/  IMAD.MOV.U32 R13, RZ, RZ, RZ ;  /* 0x000000ffff0d7224 */ /* 0x000fe200078e00ff */
[----:B------:R-:W2:Y:S01]  /*7c40*/  LDCU.64 UR6, c[0x4][0x78] ;  /* 0x01000f00ff0677ac */ /* 0x000ea20008000a00 */
[----:B------:R-:W4:Y:S01]  /*7c50*/  LDC.64 R2, c[0x4][R3] ;  /* 0x0100000003027b82 */ /* 0x000f220000000a00 */
[----:B------:R-:W5:Y:S01]  /*7c60*/  LDCU.64 UR4, c[0x4][0x10] ;  /* 0x01000200ff0477ac */ /* 0x000f620008000a00 */
[----:B-1----:R-:W-:Y:S01]  /*7c70*/  MOV R5, UR9 ;  /* 0x0000000900057c02 */ /* 0x002fe20008000f00 */
[----:B------:R-:W-:Y:S01]  /*7c80*/  IMAD.U32 R4, RZ, RZ, UR8 ;  /* 0x00000008ff047e24 */ /* 0x000fe2000f8e00ff */
[----:B--2---:R-:W-:Y:S01]  /*7c90*/  MOV R7, UR7 ;  /* 0x0000000700077c02 */ /* 0x004fe20008000f00 */
[----:B------:R-:W-:Y:S01]  /*7ca0*/  IMAD.U32 R6, RZ, RZ, UR6 ;  /* 0x00000006ff067e24 */ /* 0x000fe2000f8e00ff */
[----:B-----5:R-:W-:Y:S01]  /*7cb0*/  MOV R11, UR5 ;  /* 0x00000005000b7c02 */ /* 0x020fe20008000f00 */
[----:B------:R-:W-:Y:S02]  /*7cc0*/  IMAD.U32 R10, RZ, RZ, UR4 ;  /* 0x00000004ff0a7e24 */ /* 0x000fe4000f8e00ff */
[----:B------:R-:W-:Y:S07]  /*7cd0*/  LEPC R20, `(.L_x_130) ;  /* 0x000000001014794e */ /* 0x000fee0000000000 */
[----:B---34-:R-:W-:Y:S05]  /*7ce0*/  CALL.ABS.NOINC R2 ;  /* 0x0000000002007343 */ /* 0x018fea0003c00000 */
.L_x_130:
[----:B------:R-:W-:Y:S01]  /*7cf0*/  ISETP.NE.AND P6, PT, R72, RZ, PT ;  /* 0x000000ff4800720c */ /* 0x000fe20003fc5270 */
[----:B------:R-:W-:Y:S05]  /*7d00*/  WARPSYNC.ALL ;  /* 0x0000000000007948 */ /* 0x000fea0003800000 */
[----:B------:R-:W-:Y:S01]  /*7d10*/  R2UR UR4, R25 ;  /* 0x00000000190472ca */ /* 0x000fe200000e0000 */
[----:B------:R-:W-:Y:S01]  /*7d20*/  IMAD.U32 R0, RZ, RZ, UR47 ;  /* 0x0000002fff007e24 */ /* 0x000fe2000f8e00ff */
[----:B------:R-:W-:Y:S01]  /*7d30*/  LOP3.LUT R20, R44, 0xffffe000, RZ, 0xc0, !PT ;  /* 0xffffe0002c147812 */ /* 0x000fe200078ec0ff */
[----:B------:R-:W-:Y:S01]  /*7d40*/  IMAD.U32 R21, RZ, RZ, UR52 ;  /* 0x00000034ff157e24 */ /* 0x000fe2000f8e00ff */
[----:B------:R-:W-:Y:S01]  /*7d50*/  ISETP.NE.AND P0, PT, R67, RZ, PT ;  /* 0x000000ff4300720c */ /* 0x000fe20003f05270 */
[----:B------:R-:W-:Y:S02]  /*7d60*/  BSSY.RECONVERGENT B0, `(.L_x_131) ;  /* 0x000005b000007945 */ /* 0x000fe40003800200 */
[----:B------:R-:W-:Y:S05]  /*7d70*/  @P6 LEA R0, R0, UR43, 0x3 ;  /* 0x0000002b00006c11 */ /* 0x000fea000f8e18ff */
[----:B------:R-:W-:Y:S01]  /*7d80*/  @P6 VIADD R0, R0, 0x60 ;  /* 0x0000006000006836 */ /* 0x000fe20000000000 */
[----:B----4-:R-:W1:Y:S04]  /*7d90*/  LDTM.x16 R4, tmem[UR4+0x10] ;  /* 0x00001004000479ee */ /* 0x010e680008240000 */
[----:B------:R-:W-:Y:S01]  /*7da0*/  @P6 PRMT R21, R21, 0x654, R0 ;  /* 0x0000065415156816 */ /* 0x000fe20000000000 */
[C---:B-1----:R-:W-:Y:S01]  /*7db0*/  FMUL R0, R24.reuse, R4 ;  /* 0x0000000418007220 */ /* 0x042fe20000400000 */
[C---:B------:R-:W-:Y:S01]  /*7dc0*/  FMUL R4, R24.reuse, R8 ;  /* 0x0000000818047220 */ /* 0x040fe20000400000 */
[C---:B------:R-:W-:Y:S01]  /*7dd0*/  FMUL R8, R24.reuse, R12 ;  /* 0x0000000c18087220 */ /* 0x040fe20000400000 */
[C---:B------:R-:W-:Y:S01]  /*7de0*/  FMUL R12, R24.reuse, R16 ;  /* 0x00000010180c7220 */ /* 0x040fe20000400000 */
[----:B------:R-:W-:Y:S01]  /*7df0*/  LOP3.LUT R16, R45, 0xffffe000, RZ, 0xc0, !PT ;  /* 0xffffe0002d107812 */ /* 0x000fe200078ec0ff */
[C---:B------:R-:W-:Y:S01]  /*7e00*/  FMUL R2, R24.reuse, R5 ;  /* 0x0000000518027220 */ /* 0x040fe20000400000 */
[C---:B------:R-:W-:Y:S01]  /*7e10*/  FMUL R3, R24.reuse, R6 ;  /* 0x0000000618037220 */ /* 0x040fe20000400000 */
[----:B------:R-:W-:Y:S01]  /*7e20*/  FMUL R5, R24, R9 ;  /* 0x0000000918057220 */ /* 0x000fe20000400000 */
[----:B------:R-:W-:Y:S01]  /*7e30*/  FFMA R28, R27, R20, R0 ;  /* 0x000000141b1c7223 */ /* 0x000fe20000000000 */
[----:B------:R-:W-:Y:S01]  /*7e40*/  LOP3.LUT R0, R46, 0xffffe000, RZ, 0xc0, !PT ;  /* 0xffffe0002e007812 */ /* 0x000fe200078ec0ff */
[C---:B------:R-:W-:Y:S01]  /*7e50*/  FMUL R6, R24.reuse, R10 ;  /* 0x0000000a18067220 */ /* 0x040fe20000400000 */
[C---:B------:R-:W-:Y:S01]  /*7e60*/  FMUL R9, R24.reuse, R13 ;  /* 0x0000000d18097220 */ /* 0x040fe20000400000 */
[C---:B------:R-:W-:Y:S01]  /*7e70*/  FMUL R10, R24.reuse, R14 ;  /* 0x0000000e180a7220 */ /* 0x040fe20000400000 */
[----:B------:R-:W-:Y:S01]  /*7e80*/  F2FP.TF32.F32.PACK_B R28, R28 ;  /* 0x0000001cff1c723e */ /* 0x000fe200024050ff */
[C---:B------:R-:W-:Y:S01]  /*7e90*/  FMUL R13, R24.reuse, R17 ;  /* 0x00000011180d7220 */ /* 0x040fe20000400000 */
[----:B------:R-:W-:Y:S01]  /*7ea0*/  LOP3.LUT R17, R47, 0xffffe000, RZ, 0xc0, !PT ;  /* 0xffffe0002f117812 */ /* 0x000fe200078ec0ff */
[----:B------:R-:W-:Y:S01]  /*7eb0*/  FMUL R14, R24, R18 ;  /* 0x00000012180e7220 */ /* 0x000fe20000400000 */
[----:B------:R-:W-:Y:S01]  /*7ec0*/  LOP3.LUT R18, R40, 0xffffe000, RZ, 0xc0, !PT ;  /* 0xffffe00028127812 */ /* 0x000fe200078ec0ff */
[----:B------:R-:W-:Y:S01]  /*7ed0*/  FFMA R29, R27, R16, R2 ;  /* 0x000000101b1d7223 */ /* 0x000fe20000000002 */
[----:B------:R-:W-:Y:S01]  /*7ee0*/  LOP3.LUT R2, R41, 0xffffe000, RZ, 0xc0, !PT ;  /* 0xffffe00029027812 */ /* 0x000fe200078ec0ff */
[----:B------:R-:W-:Y:S01]  /*7ef0*/  FMUL R7, R24, R7 ;  /* 0x0000000718077220 */ /* 0x000fe20000400000 */
[----:B------:R-:W-:Y:S01]  /*7f00*/  LOP3.LUT R16, R33, 0xffffe000, RZ, 0xc0, !PT ;  /* 0xffffe00021107812 */ /* 0x000fe200078ec0ff */
[C---:B------:R-:W-:Y:S01]  /*7f10*/  FFMA R30, R27.reuse, R0, R3 ;  /* 0x000000001b1e7223 */ /* 0x040fe20000000003 */
[----:B------:R-:W-:Y:S01]  /*7f20*/  LOP3.LUT R0, R42, 0xffffe000, RZ, 0xc0, !PT ;  /* 0xffffe0002a007812 */ /* 0x000fe200078ec0ff */
[C---:B------:R-:W-:Y:S01]  /*7f30*/  FFMA R31, R27.reuse, R17, R7 ;  /* 0x000000111b1f7223 */ /* 0x040fe20000000007 */
[----:B------:R-:W-:Y:S01]  /*7f40*/  F2FP.TF32.F32.PACK_B R29, R29 ;  /* 0x0000001dff1d723e */ /* 0x000fe200024050ff */
[C---:B------:R-:W-:Y:S01]  /*7f50*/  FFMA R4, R27.reuse, R18, R4 ;  /* 0x000000121b047223 */ /* 0x040fe20000000004 */
[----:B------:R-:W-:Y:S01]  /*7f60*/  F2FP.TF32.F32.PACK_B R30, R30 ;  /* 0x0000001eff1e723e */ /* 0x000fe200024050ff */
[----:B------:R-:W-:Y:S01]  /*7f70*/  FFMA R5, R27, R2, R5 ;  /* 0x000000021b057223 */ /* 0x000fe20000000005 */
[----:B------:R-:W-:Y:S01]  /*7f80*/  LOP3.LUT R2, R43, 0xffffe000, RZ, 0xc0, !PT ;  /* 0xffffe0002b027812 */ /* 0x000fe200078ec0ff */
[----:B------:R-:W-:Y:S01]  /*7f90*/  FMUL R11, R24, R11 ;  /* 0x0000000b180b7220 */ /* 0x000fe20000400000 */
[----:B------:R-:W-:Y:S01]  /*7fa0*/  F2FP.TF32.F32.PACK_B R31, R31 ;  /* 0x0000001fff1f723e */ /* 0x000fe200024050ff */
[C---:B------:R-:W-:Y:S01]  /*7fb0*/  FFMA R6, R27.reuse, R0, R6 ;  /* 0x000000001b067223 */ /* 0x040fe20000000006 */
[----:B------:R-:W-:Y:S01]  /*7fc0*/  LOP3.LUT R3, R32, 0xffffe000, RZ, 0xc0, !PT ;  /* 0xffffe00020037812 */ /* 0x000fe200078ec0ff */
[----:B------:R-:W-:Y:S01]  /*7fd0*/  FFMA R7, R27, R2, R11 ;  /* 0x000000021b077223 */ /* 0x000fe2000000000b */
[----:B------:R-:W-:Y:S01]  /*7fe0*/  F2FP.TF32.F32.PACK_B R4, R4 ;  /* 0x00000004ff04723e */ /* 0x000fe200024050ff */
[----:B------:R1:W-:Y:S01]  /*7ff0*/  STS.128 [R65+0x2000], R28 ;  /* 0x0020001c41007388 */ /* 0x0003e20000000c00 */
[----:B------:R-:W-:Y:S01]  /*8000*/  LOP3.LUT R0, R34, 0xffffe000, RZ, 0xc0, !PT ;  /* 0xffffe00022007812 */ /* 0x000fe200078ec0ff */
[----:B------:R-:W-:Y:S01]  /*8010*/  FMUL R15, R24, R15 ;  /* 0x0000000f180f7220 */ /* 0x000fe20000400000 */
[----:B------:R-:W-:Y:S01]  /*8020*/  LOP3.LUT R2, R35, 0xffffe000, RZ, 0xc0, !PT ;  /* 0xffffe00023027812 */ /* 0x000fe200078ec0ff */
[C---:B------:R-:W-:Y:S01]  /*8030*/  FFMA R8, R27.reuse, R3, R8 ;  /* 0x000000031b087223 */ /* 0x040fe20000000008 */
[----:B------:R-:W-:Y:S01]  /*8040*/  F2FP.TF32.F32.PACK_B R5, R5 ;  /* 0x00000005ff05723e */ /* 0x000fe200024050ff */
[C---:B------:R-:W-:Y:S01]  /*8050*/  FFMA R9, R27.reuse, R16, R9 ;  /* 0x000000101b097223 */ /* 0x040fe20000000009 */
[----:B------:R-:W-:Y:S01]  /*8060*/  F2FP.TF32.F32.PACK_B R6, R6 ;  /* 0x00000006ff06723e */ /* 0x000fe200024050ff */
[C---:B------:R-:W-:Y:S01]  /*8070*/  FFMA R10, R27.reuse, R0, R10 ;  /* 0x000000001b0a7223 */ /* 0x040fe2000000000a */
[----:B------:R-:W-:Y:S01]  /*8080*/  F2FP.TF32.F32.PACK_B R7, R7 ;  /* 0x00000007ff07723e */ /* 0x000fe200024050ff */
[----:B------:R-:W-:Y:S01]  /*8090*/  FFMA R11, R27, R2, R15 ;  /* 0x000000021b0b7223 */ /* 0x000fe2000000000f */
[----:B------:R-:W-:Y:S01]  /*80a0*/  LOP3.LUT R0, R36, 0xffffe000, RZ, 0xc0, !PT ;  /* 0xffffe00024007812 */ /* 0x000fe200078ec0ff */
[----:B------:R-:W-:Y:S01]  /*80b0*/  FMUL R19, R24, R19 ;  /* 0x0000001318137220 */ /* 0x000fe20000400000 */
        /* <DEDUP_REMOVED lines=16> */
[----:B------:R-:W-:Y:S02]  /*81c0*/  F2FP.TF32.F32.PACK_B R15, R15 ;  /* 0x0000000fff0f723e */ /* 0x000fe400024050ff */
[----:B------:R-:W-:Y:S02]  /*81d0*/  LEA R0, R26, UR43, 0x3 ;  /* 0x0000002b1a007c11 */ /* 0x000fe4000f8e18ff */
[----:B------:R-:W-:Y:S01]  /*81e0*/  @P6 SHF.L.U32 R2, RZ, 0x1f, RZ ;  /* 0x0000001fff026819 */ /* 0x000fe200000006ff */
        /* <DEDUP_REMOVED lines=9> */
[----:B------:R-:W-:Y:S02]  /*8280*/  UIADD3 UR4, UP0, UPT, UR54, 0x680, URZ ;  /* 0x0000068036047890 */ /* 0x000fe4000ff1e0ff */
[----:B------:R-:W-:Y:S02]  /*8290*/  UIADD3 UR9, UPT, UPT, UR49, 0x10, URZ ;  /* 0x0000001031097890 */ /* 0x000fe4000fffe0ff */
[----:B------:R-:W-:Y:S02]  /*82a0*/  UIADD3 UR8, UPT, UPT, UR43, 0x2200, URZ ;  /* 0x000022002b087890 */ /* 0x000fe4000fffe0ff */
[----:B------:R-:W-:Y:S01]  /*82b0*/  UIADD3.X UR5, UPT, UPT, URZ, UR55, URZ, UP0, !UPT ;  /* 0x00000037ff057290 */ /* 0x000fe200087fe4ff */
[----:B------:R-:W-:Y:S01]  /*82c0*/  UMOV UR10, UR50 ;  /* 0x00000032000a7c82 */ /* 0x000fe20008000000 */
[----:B------:R-:W-:Y:S07]  /*82d0*/  UMOV UR11, UR36 ;  /* 0x00000024000b7c82 */ /* 0x000fee0008000000 */
[----:B------:R2:W-:Y:S01]  /*82e0*/  UTMASTG.3D [UR8], [UR4] ;  /* 0x00000008040073b5 */ /* 0x0005e20008010000 */
[----:B------:R0:W-:Y:S01]  /*82f0*/  UTMACMDFLUSH ;  /* 0x00000000000079b7 */ /* 0x0001e20000000000 */
[----:B--2---:R-:W-:Y:S04]  /*8300*/  DEPBAR.LE SB0, 0x1 ;  /* 0x000080400000791a */ /* 0x004fe80000000000 */
.L_x_132:
[----:B------:R-:W-:Y:S05]  /*8310*/  BSYNC.RECONVERGENT B0 ;  /* 0x0000000000007941 */ /* 0x000fea0003800200 */
.L_x_131:
[----:B------:R-:W-:Y:S01]  /*8320*/  BAR.SYNC.DEFER_BLOCKING 0x1, 0x80 ;  /* 0x0042000000007b1d */ /* 0x000fe20000010000 */
[----:B------:R-:W-:Y:S04]  /*8330*/  UIADD3 UR4, UPT, UPT, UR47, 0x1, URZ ;  /* 0x000000012f047890 */ /* 0x000fe8000fffe0ff */
[----:B------:R-:W-:Y:S04]  /*8340*/  UISETP.NE.AND UP0, UPT, UR4, 0x4, UPT ;  /* 0x000000040400788c */ /* 0x000fe8000bf05270 */
[----:B------:R-:W-:Y:S01]  /*8350*/  USEL UR46, UR4, URZ, UP0 ;  /* 0x000000ff042e7287 */ /* 0x000fe20008000000 */
[----:B------:R2:W-:Y:S01]  /*8360*/  @P6 SYNCS.ARRIVE.TRANS64.RED.A1T0 RZ, [R21+URZ], RZ ;  /* 0x000000ff15ff69a7 */ /* 0x0005e200081004ff */
[----:B------:R-:W-:Y:S01]  /*8370*/  BSSY B1, `(.L_x_133) ;  /* 0x0000017000017945 */ /* 0x000fe20003800000 */
[----:B------:R-:W4:Y:S02]  /*8380*/  @P6 SYNCS.PHASECHK.TRANS64.TRYWAIT P0, [R0+URZ+0x40], R2 ;  /* 0x00004002000065a7 */ /* 0x000f2400080011ff */
[----:B----4-:R-:W-:Y:S01]  /*8390*/  @P6 SEL R74, RZ, 0x1, !P0 ;  /* 0x00000001ff4a6807 */ /* 0x010fe20004000000 */
[----:B--2---:R-:W-:Y:S06]  /*83a0*/  @!P6 BRA `(.L_x_134) ;  /* 0x00000000004ce947 */ /* 0x004fec0003800000 */
        /* <DEDUP_REMOVED lines=9> */
[----:B------:R-:W-:Y:S04]  /*8440*/  SHF.L.U32 R6, RZ, 0x1f, RZ ;  /* 0x0000001fff067819 */ /* 0x000fe800000006ff */
[----:B------:R-:W1:Y:S02]  /*8450*/  SYNCS.PHASECHK.TRANS64.TRYWAIT P0, [R0+URZ+0x40], R6 ;  /* 0x00004006000075a7 */ /* 0x000e6400080011ff */
[----:B-1----:R-:W-:Y:S05]  /*8460*/  @!P0 BRA `(.L_x_137) ;  /* 0x0000004800508947 */ /* 0x002fea0003800000 */
.L_x_136:
[----:B------:R-:W-:Y:S05]  /*8470*/  BSYNC B0 ;  /* 0x0000000000007941 */ /* 0x000fea0003800000 */
.L_x_135:
[----:B------:R-:W-:Y:S02]  /*8480*/  ISETP.NE.AND P0, PT, R75, RZ, PT ;  /* 0x000000ff4b00720c */ /* 0x000fe40003f05270 */
[----:B------:R-:W-:Y:S11]  /*8490*/  IADD3 R26, PT, PT, R26, 0x1, RZ ;  /* 0x000000011a1a7810 */ /* 0x000ff60007ffe0ff */
[----:B------:R2:W4:Y:S04]  /*84a0*/  @P0 LDS.128 R44, [R5] ;  /* 0x00000000052c0984 */ /* 0x0005280000000c00 */
[----:B------:R2:W1:Y:S04]  /*84b0*/  @P0 LDS.128 R40, [R4+0x10] ;  /* 0x0000100004280984 */ /* 0x0004680000000c00 */
[----:B------:R2:W1:Y:S04]  /*84c0*/  @P0 LDS.128 R32, [R3+0x20] ;  /* 0x0000200003200984 */ /* 0x0004680000000c00 */
[----:B------:R2:W1:Y:S02]  /*84d0*/  @P0 LDS.128 R36, [R2+0x30] ;  /* 0x0000300002240984 */ /* 0x0004640000000c00 */
.L_x_134:
[----:B------:R-:W-:Y:S05]  /*84e0*/  BSYNC B1 ;  /* 0x0000000000017941 */ /* 0x000fea0003800000 */
.L_x_133:
[----:B-1----:R-:W-:Y:S05]  /*84f0*/  VIADD R0, R25, 0x20 ;  /* 0x0000002019007836 */ /* 0x002fea0000000000 */
[----:B------:R-:W-:Y:S04]  /*8500*/  SHF.R.U32.HI R0, RZ, 0x15, R0 ;  /* 0x00000015ff007819 */ /* 0x000fe80000011600 */
[----:B------:R-:W-:Y:S11]  /*8510*/  LOP3.LUT P0, RZ, R0, 0x3, R53, 0x48, !PT ;  /* 0x0000000300ff7812 */ /* 0x000ff60007804835 */
[----:B------:R-:W-:Y:S02]  /*8520*/  @!UPT UIADD3 URZ, UPT, UPT, URZ, URZ, URZ ;  /* 0x000000fffffff290 */ /* 0x000fe4000fffe0ff */
[----:B------:R-:W-:Y:S05]  /*8530*/  @!P0 BRA `(.L_x_138) ;  /* 0x0000000000408947 */ /* 0x000fea0003800000 */
[----:B------:R-:W1:Y:S01]  /*8540*/  LDCU.64 UR8, c[0x4][0x70] ;  /* 0x01000e00ff0877ac */ /* 0x000e620008000a00 */
[----:B--2---:R-:W-:Y:S01]  /*8550*/  MOV R3, 0x0 ;  /* 0x0000000000037802 */ /* 0x004fe20000000f00 */
[----:B------:R-:W-:Y:S02]  /*8560*/  HFMA2 R12, -RZ, RZ, 0, 5.9604644775390625e-08 ;  /* 0x00000001ff0c7431 */ /* 0x000fe400000001ff */
[----:B------:R-:W-:Y:S02]  /*8570*/  IMAD.MOV.U32 R8, RZ, RZ, 0x192 ;  /* 0x00000192ff087424 */ /* 0x000fe400078e00ff */
[----:B------:R-:W-:Y:S01]  /*8580*/  IMAD.MOV.U32 R13, RZ, RZ, RZ ;  /* 0x000000ffff0d7224 */ /* 0x000fe200078e00ff */
[----:B------:R-:W2:Y:S01]  /*8590*/  LDCU.64 UR6, c[0x4][0x78] ;  /* 0x01000f00ff0677ac */ /* 0x000ea20008000a00 */
[----:B------:R-:W3:Y:S01]  /*85a0*/  LDC.64 R2, c[0x4][R3] ;  /* 0x0100000003027b82 */ /* 0x000ee20000000a00 */
        /* <DEDUP_REMOVED lines=9> */
.L_x_138:
[----:B------:R-:W-:Y:S01]  /*8640*/  ISETP.NE.AND P6, PT, R72, RZ, PT ;  /* 0x000000ff4800720c */ /* 0x000fe20003fc5270 */
[----:B------:R-:W-:Y:S05]  /*8650*/  WARPSYNC.ALL ;  /* 0x0000000000007948 */ /* 0x000fea0003800000 */
[----:B------:R-:W-:Y:S01]  /*8660*/  R2UR UR4, R25 ;  /* 0x00000000190472ca */ /* 0x000fe200000e0000 */
[----:B------:R-:W-:Y:S01]  /*8670*/  IMAD.U32 R0, RZ, RZ, UR46 ;  /* 0x0000002eff007e24 */ /* 0x000fe2000f8e00ff */
[----:B----4-:R-:W-:Y:S01]  /*8680*/  LOP3.LUT R20, R44, 0xffffe000, RZ, 0xc0, !PT ;  /* 0xffffe0002c147812 */ /* 0x010fe200078ec0ff */
[----:B------:R-:W-:Y:S01]  /*8690*/  IMAD.U32 R21, RZ, RZ, UR52 ;  /* 0x00000034ff157e24 */ /* 0x000fe2000f8e00ff */
[----:B------:R-:W-:Y:S01]  /*86a0*/  ISETP.NE.AND P0, PT, R67, RZ, PT ;  /* 0x000000ff4300720c */ /* 0x000fe20003f05270 */
[----:B------:R-:W-:Y:S02]  /*86b0*/  BSSY.RECONVERGENT B0, `(.L_x_139) ;  /* 0x000005b000007945 */ /* 0x000fe40003800200 */
[----:B------:R-:W-:Y:S05]  /*86c0*/  @P6 LEA R0, R0, UR43, 0x3 ;  /* 0x0000002b00006c11 */ /* 0x000fea000f8e18ff */
[----:B------:R-:W-:Y:S01]  /*86d0*/  @P6 VIADD R0, R0, 0x60 ;  /* 0x0000006000006836 */ /* 0x000fe20000000000 */
[----:B--2---:R-:W1:Y:S04]  /*86e0*/  LDTM.x16 R4, tmem[UR4+0x20] ;  /* 0x00002004000479ee */ /* 0x004e680008240000 */
        /* <DEDUP_REMOVED lines=87> */
.L_x_140:
[----:B------:R-:W-:Y:S05]  /*8c60*/  BSYNC.RECONVERGENT B0 ;  /* 0x0000000000007941 */ /* 0x000fea0003800200 */
.L_x_139:
[----:B------:R-:W-:Y:S01]  /*8c70*/  BAR.SYNC.DEFER_BLOCKING 0x1, 0x80 ;  /* 0x0042000000007b1d */ /* 0x000fe20000010000 */
[----:B------:R-:W-:Y:S01]  /*8c80*/  UIADD3 UR4, UPT, UPT, UR46, 0x1, URZ ;  /* 0x000000012e047890 */ /* 0x000fe2000fffe0ff */
[----:B------:R-:W-:Y:S03]  /*8c90*/  HFMA2 R76, -RZ, RZ, 0, 0 ;  /* 0x00000000ff4c7431 */ /* 0x000fe600000001ff */
        /* <DEDUP_REMOVED lines=19> */
.L_x_144:
[----:B------:R-:W-:Y:S05]  /*8dd0*/  BSYNC B0 ;  /* 0x0000000000007941 */ /* 0x000fea0003800000 */
.L_x_143:
[----:B------:R-:W-:Y:S01]  /*8de0*/  ISETP.NE.AND P0, PT, R75, RZ, PT ;  /* 0x000000ff4b00720c */ /* 0x000fe20003f05270 */
[----:B------:R-:W-:Y:S11]  /*8df0*/  VIADD R26, R26, 0x1 ;  /* 0x000000011a1a7836 */ /* 0x000ff60000000000 */
[----:B------:R-:W-:Y:S01]  /*8e00*/  @!UPT UIADD3 URZ, UPT, UPT, URZ, URZ, URZ ;  /* 0x000000fffffff290 */ /* 0x000fe2000fffe0ff */
[----:B------:R2:W4:Y:S04]  /*8e10*/  @P0 LDS.128 R44, [R5] ;  /* 0x00000000052c0984 */ /* 0x0005280000000c00 */
[----:B------:R2:W1:Y:S04]  /*8e20*/  @P0 LDS.128 R40, [R4+0x10] ;  /* 0x0000100004280984 */ /* 0x0004680000000c00 */
[----:B------:R2:W1:Y:S04]  /*8e30*/  @P0 LDS.128 R32, [R3+0x20] ;  /* 0x0000200003200984 */ /* 0x0004680000000c00 */
[----:B------:R2:W1:Y:S01]  /*8e40*/  @P0 LDS.128 R36, [R2+0x30] ;  /* 0x0000300002240984 */ /* 0x0004620000000c00 */
[C---:B------:R-:W-:Y:S04]  /*8e50*/  ISETP.NE.AND P0, PT, R26.reuse, 0x4, PT ;  /* 0x000000041a00780c */ /* 0x040fe80003f05270 */
[----:B------:R-:W-:Y:S02]  /*8e60*/  SEL R26, R26, RZ, P0 ;  /* 0x000000ff1a1a7207 */ /* 0x000fe40000000000 */
[----:B------:R-:W-:Y:S02]  /*8e70*/  SEL R76, RZ, 0x1, P0 ;  /* 0x00000001ff4c7807 */ /* 0x000fe40000000000 */
.L_x_142:
[----:B------:R-:W-:Y:S05]  /*8e80*/  BSYNC B1 ;  /* 0x0000000000017941 */ /* 0x000fea0003800000 */
.L_x_141:
        /* <DEDUP_REMOVED lines=21> */
.L_x_146:
        /* <DEDUP_REMOVED lines=79> */
[----:B------:R-:W-:Y:S01]  /*94d0*/  @P6 SHF.L.U32 R2, R76, 0x1f, RZ ;  /* 0x0000001f4c026819 */ /* 0x000fe200000006ff */
        /* <DEDUP_REMOVED lines=18> */
.L_x_148:
[----:B------:R-:W-:Y:S05]  /*9600*/  BSYNC.RECONVERGENT B0 ;  /* 0x0000000000007941 */ /* 0x000fea0003800200 */
.L_x_147:
        /* <DEDUP_REMOVED lines=18> */
[----:B------:R-:W-:Y:S04]  /*9730*/  SHF.L.U32 R6, R76, 0x1f, RZ ;  /* 0x0000001f4c067819 */ /* 0x000fe800000006ff */
[----:B------:R-:W1:Y:S02]  /*9740*/  SYNCS.PHASECHK.TRANS64.TRYWAIT P0, [R0+URZ+0x40], R6 ;  /* 0x00004006000075a7 */ /* 0x000e6400080011ff */
[----:B-1----:R-:W-:Y:S05]  /*9750*/  @!P0 BRA `(.L_x_153) ;  /* 0x0000003400bc8947 */ /* 0x002fea0003800000 */
.L_x_152:
[----:B------:R-:W-:Y:S05]  /*9760*/  BSYNC B0 ;  /* 0x0000000000007941 */ /* 0x000fea0003800000 */
.L_x_151:
[----:B------:R-:W-:Y:S01]  /*9770*/  ISETP.NE.AND P0, PT, R75, RZ, PT ;  /* 0x000000ff4b00720c */ /* 0x000fe20003f05270 */
[----:B------:R-:W-:Y:S11]  /*9780*/  VIADD R26, R26, 0x1 ;  /* 0x000000011a1a7836 */ /* 0x000ff60000000000 */
[----:B------:R-:W-:Y:S01]  /*9790*/  @!UPT UIADD3 URZ, UPT, UPT, URZ, URZ, URZ ;  /* 0x000000fffffff290 */ /* 0x000fe2000fffe0ff */
[----:B------:R2:W4:Y:S04]  /*97a0*/  @P0 LDS.128 R44, [R5] ;  /* 0x00000000052c0984 */ /* 0x0005280000000c00 */
[----:B------:R2:W2:Y:S04]  /*97b0*/  @P0 LDS.128 R40, [R4+0x10] ;  /* 0x0000100004280984 */ /* 0x0004a80000000c00 */
[----:B------:R2:W2:Y:S04]  /*97c0*/  @P0 LDS.128 R32, [R3+0x20] ;  /* 0x0000200003200984 */ /* 0x0004a80000000c00 */
[----:B------:R2:W2:Y:S01]  /*97d0*/  @P0 LDS.128 R36, [R2+0x30] ;  /* 0x0000300002240984 */ /* 0x0004a20000000c00 */
[C---:B------:R-:W-:Y:S04]  /*97e0*/  ISETP.NE.AND P0, PT, R26.reuse, 0x4, PT ;  /* 0x000000041a00780c */ /* 0x040fe80003f05270 */
[----:B-1----:R-:W-:Y:S02]  /*97f0*/  SEL R0, RZ, 0x1, P0 ;  /* 0x00000001ff007807 */ /* 0x002fe40000000000 */
[----:B------:R-:W-:Y:S02]  /*9800*/  SEL R26, R26, RZ, P0 ;  /* 0x000000ff1a1a7207 */ /* 0x000fe40000000000 */
[----:B------:R-:W-:Y:S02]  /*9810*/  LOP3.LUT R76, R76, R0, RZ, 0x3c, !PT ;  /* 0x000000004c4c7212 */ /* 0x000fe400078e3cff */
.L_x_150:
[----:B------:R-:W-:Y:S05]  /*9820*/  BSYNC B1 ;  /* 0x0000000000017941 */ /* 0x000fea0003800000 */
.L_x_149:
[----:B------:R-:W-:Y:S05]  /*9830*/  VIADD R0, R25, 0x40 ;  /* 0x0000004019007836 */ /* 0x000fea0000000000 */
[----:B------:R-:W-:Y:S04]  /*9840*/  SHF.R.U32.HI R0, RZ, 0x15, R0 ;  /* 0x00000015ff007819 */ /* 0x000fe80000011600 */
[----:B------:R-:W-:Y:S11]  /*9850*/  LOP3.LUT P0, RZ, R0, 0x3, R53, 0x48, !PT ;  /* 0x0000000300ff7812 */ /* 0x000ff60007804835 */
[----:B------:R-:W-:Y:S02]  /*9860*/  @!UPT UIADD3 URZ, UPT, UPT, URZ, URZ, URZ ;  /* 0x000000fffffff290 */ /* 0x000fe4000fffe0ff */
[----:B------:R-:W-:Y:S05]  /*9870*/  @!P0 BRA `(.L_x_154) ;  /* 0x0000000000408947 */ /* 0x000fea0003800000 */
[----:B------:R-:W5:Y:S01]  /*9880*/  LDCU.64 UR8, c[0x4][0x70] ;  /* 0x01000e00ff0877ac */ /* 0x000f620008000a00 */
[----:B--2---:R-:W-:Y:S01]  /*9890*/  MOV R3, 0x0 ;  /* 0x0000000000037802 */ /* 0x004fe20000000f00 */
[----:B-1----:R-:W-:Y:S02]  /*98a0*/  HFMA2 R12, -RZ, RZ, 0, 5.9604644775390625e-08 ;  /* 0x00000001ff0c7431 */ /* 0x002fe400000001ff */
[----:B------:R-:W-:Y:S02]  /*98b0*/  IMAD.MOV.U32 R8, RZ, RZ, 0x192 ;  /* 0x00000192ff087424 */ /* 0x000fe400078e00ff */
[----:B------:R-:W-:Y:S01]  /*98c0*/  IMAD.MOV.U32 R13, RZ, RZ, RZ ;  /* 0x000000ffff0d7224 */ /* 0x000fe200078e00ff */
[----:B------:R-:W1:Y:S01]  /*98d0*/  LDCU.64 UR6, c[0x4][0x78] ;  /* 0x01000f00ff0677ac */ /* 0x000e620008000a00 */
[----:B------:R-:W2:Y:S01]  /*98e0*/  LDC.64 R2, c[0x4][R3] ;  /* 0x0100000003027b82 */ /* 0x000ea20000000a00 */
[----:B------:R-:W3:Y:S01]  /*98f0*/  LDCU.64 UR4, c[0x4][0x10] ;  /* 0x01000200ff0477ac */ /* 0x000ee20008000a00 */
[----:B-----5:R-:W-:Y:S01]  /*9900*/  MOV R5, UR9 ;  /* 0x0000000900057c02 */ /* 0x020fe20008000f00 */
[----:B------:R-:W-:Y:S01]  /*9910*/  IMAD.U32 R4, RZ, RZ, UR8 ;  /* 0x00000008ff047e24 */ /* 0x000fe2000f8e00ff */
[----:B-1----:R-:W-:Y:S01]  /*9920*/  MOV R7, UR7 ;  /* 0x0000000700077c02 */ /* 0x002fe20008000f00 */
[----:B------:R-:W-:Y:S01]  /*9930*/  IMAD.U32 R6, RZ, RZ, UR6 ;  /* 0x00000006ff067e24 */ /* 0x000fe2000f8e00ff */
[----:B---3--:R-:W-:Y:S01]  /*9940*/  MOV R11, UR5 ;  /* 0x00000005000b7c02 */ /* 0x008fe20008000f00 */
[----:B------:R-:W-:Y:S02]  /*9950*/  IMAD.U32 R10, RZ, RZ, UR4 ;  /* 0x00000004ff0a7e24 */ /* 0x000fe4000f8e00ff */
[----:B------:R-:W-:Y:S07]  /*9960*/  LEPC R20, `(.L_x_154) ;  /* 0x000000001014794e */ /* 0x000fee0000000000 */
[----:B--2-4-:R-:W-:Y:S05]  /*9970*/  CALL.ABS.NOINC R2 ;  /* 0x0000000002007343 */ /* 0x014fea0003c00000 */
.L_x_154:
        /* <DEDUP_REMOVED lines=10> */
[----:B-12---:R-:W1:Y:S04]  /*9a20*/  LDTM.x16 R4, tmem[UR4+0x40] ;  /* 0x00004004000479ee */ /* 0x006e680008240000 */
        /* <DEDUP_REMOVED lines=37> */
[----:B------:R1:W-:Y:S01]  /*9c80*/  STS.128 [R65], R28 ;  /* 0x0000001c41007388 */ /* 0x0003e20000000c00 */
        /* <DEDUP_REMOVED lines=40> */
[----:B------:R-:W-:Y:S02]  /*9f10*/  UIADD3 UR4, UPT, UPT, UR43, 0x200, URZ ;  /* 0x000002002b047890 */ /* 0x000fe4000fffe0ff */
[----:B------:R-:W-:Y:S01]  /*9f20*/  UIADD3 UR9, UPT, UPT, UR49, 0x40, URZ ;  /* 0x0000004031097890 */ /* 0x000fe2000fffe0ff */
[----:B------:R-:W-:Y:S01]  /*9f30*/  UMOV UR10, UR50 ;  /* 0x00000032000a7c82 */ /* 0x000fe20008000000 */
[----:B------:R-:W-:Y:S02]  /*9f40*/  UMOV UR11, UR36 ;  /* 0x00000024000b7c82 */ /* 0x000fe40008000000 */
        /* <DEDUP_REMOVED lines=8> */
.L_x_156:
[----:B------:R-:W-:Y:S05]  /*9fd0*/  BSYNC.RECONVERGENT B0 ;  /* 0x0000000000007941 */ /* 0x000fea0003800200 */
.L_x_155:
        /* <DEDUP_REMOVED lines=21> */
.L_x_160:
[----:B------:R-:W-:Y:S05]  /*a130*/  BSYNC B0 ;  /* 0x0000000000007941 */ /* 0x000fea0003800000 */
.L_x_159:
        /* <DEDUP_REMOVED lines=11> */
.L_x_158:
[----:B------:R-:W-:Y:S05]  /*a1f0*/  BSYNC B1 ;  /* 0x0000000000017941 */ /* 0x000fea0003800000 */
.L_x_157:
        /* <DEDUP_REMOVED lines=21> */
.L_x_162:
        /* <DEDUP_REMOVED lines=98> */
.L_x_164:
[----:B------:R-:W-:Y:S05]  /*a970*/  BSYNC.RECONVERGENT B0 ;  /* 0x0000000000007941 */ /* 0x000fea0003800200 */
.L_x_163:
        /* <DEDUP_REMOVED lines=21> */
.L_x_168:
[----:B------:R-:W-:Y:S05]  /*aad0*/  BSYNC B0 ;  /* 0x0000000000007941 */ /* 0x000fea0003800000 */
.L_x_167:
        /* <DEDUP_REMOVED lines=11> */
.L_x_166:
[----:B------:R-:W-:Y:S05]  /*ab90*/  BSYNC B1 ;  /* 0x0000000000017941 */ /* 0x000fea0003800000 */
.L_x_165:
        /* <DEDUP_REMOVED lines=21> */
.L_x_170:
        /* <DEDUP_REMOVED lines=98> */
.L_x_172:
[----:B------:R-:W-:Y:S05]  /*b310*/  BSYNC.RECONVERGENT B0 ;  /* 0x0000000000007941 */ /* 0x000fea0003800200 */
.L_x_171:
        /* <DEDUP_REMOVED lines=21> */
.L_x_176:
[----:B------:R-:W-:Y:S05]  /*b470*/  BSYNC B0 ;  /* 0x0000000000007941 */ /* 0x000fea0003800000 */
.L_x_175:
[----:B------:R-:W-:Y:S11]  /*b480*/  ISETP.NE.AND P0, PT, R75, RZ, PT ;  /* 0x000000ff4b00720c */ /* 0x000ff60003f05270 */
[----:B------:R-:W-:Y:S02]  /*b490*/  @!UPT UIADD3 URZ, UPT, UPT, URZ, URZ, URZ ;  /* 0x000000fffffff290 */ /* 0x000fe4000fffe0ff */
[----:B------:R2:W4:Y:S04]  /*b4a0*/  @P0 LDS.128 R44, [R4] ;  /* 0x00000000042c0984 */ /* 0x0005280000000c00 */
[----:B------:R2:W1:Y:S04]  /*b4b0*/  @P0 LDS.128 R40, [R3+0x10] ;  /* 0x0000100003280984 */ /* 0x0004680000000c00 */
[----:B------:R2:W1:Y:S04]  /*b4c0*/  @P0 LDS.128 R32, [R2+0x20] ;  /* 0x0000200002200984 */ /* 0x0004680000000c00 */
[----:B------:R2:W1:Y:S02]  /*b4d0*/  @P0 LDS.128 R36, [R26+0x30] ;  /* 0x000030001a240984 */ /* 0x0004640000000c00 */
.L_x_174:
[----:B------:R-:W-:Y:S05]  /*b4e0*/  BSYNC B1 ;  /* 0x0000000000017941 */ /* 0x000fea0003800000 */
.L_x_173:
        /* <DEDUP_REMOVED lines=21> */
.L_x_178:
[----:B------:R-:W-:Y:S01]  /*b640*/  ISETP.NE.AND P0, PT, R67, RZ, PT ;  /* 0x000000ff4300720c */ /* 0x000fe20003f05270 */
[----:B------:R-:W-:Y:S05]  /*b650*/  WARPSYNC.ALL ;  /* 0x0000000000007948 */ /* 0x000fea0003800000 */
[----:B------:R-:W-:Y:S01]  /*b660*/  R2UR UR4, R25 ;  /* 0x00000000190472ca */ /* 0x000fe200000e0000 */
[----:B------:R-:W-:Y:S01]  /*b670*/  VIADD R73, R73, 0xd0 ;  /* 0x000000d049497836 */ /* 0x000fe20000000000 */
[----:B----4-:R-:W-:Y:S01]  /*b680*/  LOP3.LUT R0, R44, 0xffffe000, RZ, 0xc0, !PT ;  /* 0xffffe0002c007812 */ /* 0x010fe200078ec0ff */
[----:B------:R-:W-:Y:S01]  /*b690*/  BSSY.RECONVERGENT B0, `(.L_x_179) ;  /* 0x0000059000007945 */ /* 0x000fe20003800200 */
[----:B--2---:R-:W-:Y:S02]  /*b6a0*/  LOP3.LUT R2, R45, 0xffffe000, RZ, 0xc0, !PT ;  /* 0xffffe0002d027812 */ /* 0x004fe400078ec0ff */
[----:B------:R-:W-:Y:S02]  /*b6b0*/  LOP3.LUT R3, R46, 0xffffe000, RZ, 0xc0, !PT ;  /* 0xffffe0002e037812 */ /* 0x000fe400078ec0ff */
[----:B------:R-:W-:Y:S02]  /*b6c0*/  LOP3.LUT R20, R47, 0xffffe000, RZ, 0xc0, !PT ;  /* 0xffffe0002f147812 */ /* 0x000fe400078ec0ff */
[----:B------:R-:W-:Y:S02]  /*b6d0*/  LOP3.LUT R21, R40, 0xffffe000, RZ, 0xc0, !PT ;  /* 0xffffe00028157812 */ /* 0x000fe400078ec0ff */
[----:B------:R-:W-:Y:S01]  /*b6e0*/  LOP3.LUT R25, R41, 0xffffe000, RZ, 0xc0, !PT ;  /* 0xffffe00029197812 */ /* 0x000fe200078ec0ff */
[----:B------:R-:W1:Y:S01]  /*b6f0*/  LDTM.x16 R4, tmem[UR4+0x70] ;  /* 0x00007004000479ee */ /* 0x000e620008240000 */
[----:B------:R-:W-:Y:S01]  /*b700*/  LOP3.LUT R26, R42, 0xffffe000, RZ, 0xc0, !PT ;  /* 0xffffe0002a1a7812 */ /* 0x000fe200078ec0ff */
[----:B------:R-:W-:Y:S01]  /*b710*/  NOP ;  /* 0x0000000000007918 */ /* 0x000fe20000000000 */
[----:B------:R-:W-:Y:S02]  /*b720*/  LOP3.LUT R28, R43, 0xffffe000, RZ, 0xc0, !PT ;  /* 0xffffe0002b1c7812 */ /* 0x000fe400078ec0ff */
[----:B------:R-:W-:Y:S02]  /*b730*/  LOP3.LUT R73, R73, 0xfefffff8, RZ, 0xc0, !PT ;  /* 0xfefffff849497812 */ /* 0x000fe400078ec0ff */
[----:B------:R-:W-:Y:S02]  /*b740*/  LOP3.LUT R29, R32, 0xffffe000, RZ, 0xc0, !PT ;  /* 0xffffe000201d7812 */ /* 0x000fe400078ec0ff */
[----:B------:R-:W-:Y:S01]  /*b750*/  LOP3.LUT R30, R33, 0xffffe000, RZ, 0xc0, !PT ;  /* 0xffffe000211e7812 */ /* 0x000fe200078ec0ff */
[----:B-1----:R1:W-:Y:S01]  /*b760*/  SYNCS.ARRIVE.TRANS64.RED.A1T0 RZ, [R73+URZ], RZ ;  /* 0x000000ff49ff79a7 */ /* 0x0023e200081004ff */
[----:B------:R-:W-:Y:S02]  /*b770*/  LOP3.LUT R31, R34, 0xffffe000, RZ, 0xc0, !PT ;  /* 0xffffe000221f7812 */ /* 0x000fe400078ec0ff */
[----:B------:R-:W-:Y:S02]  /*b780*/  LOP3.LUT R32, R35, 0xffffe000, RZ, 0xc0, !PT ;  /* 0xffffe00023207812 */ /* 0x000fe400078ec0ff */
[----:B------:R-:W-:Y:S02]  /*b790*/  LOP3.LUT R33, R36, 0xffffe000, RZ, 0xc0, !PT ;  /* 0xffffe00024217812 */ /* 0x000fe400078ec0ff */
[----:B------:R-:W-:Y:S02]  /*b7a0*/  LOP3.LUT R34, R37, 0xffffe000, RZ, 0xc0, !PT ;  /* 0xffffe00025227812 */ /* 0x000fe400078ec0ff */
[----:B------:R-:W-:Y:S02]  /*b7b0*/  LOP3.LUT R35, R38, 0xffffe000, RZ, 0xc0, !PT ;  /* 0xffffe00026237812 */ /* 0x000fe400078ec0ff */
[----:B------:R-:W-:Y:S01]  /*b7c0*/  LOP3.LUT R36, R39, 0xffffe000, RZ, 0xc0, !PT ;  /* 0xffffe00027247812 */ /* 0x000fe200078ec0ff */
[C---:B------:R-:W-:Y:S01]  /*b7d0*/  FMUL R4, R24.reuse, R4 ;  /* 0x0000000418047220 */ /* 0x040fe20000400000 */
[C---:B------:R-:W-:Y:S01]  /*b7e0*/  FMUL R5, R24.reuse, R5 ;  /* 0x0000000518057220 */ /* 0x040fe20000400000 */
[C---:B------:R-:W-:Y:S01]  /*b7f0*/  FMUL R6, R24.reuse, R6 ;  /* 0x0000000618067220 */ /* 0x040fe20000400000 */
[C---:B------:R-:W-:Y:S01]  /*b800*/  FMUL R7, R24.reuse, R7 ;  /* 0x0000000718077220 */ /* 0x040fe20000400000 */
[C---:B------:R-:W-:Y:S01]  /*b810*/  FFMA R4, R27.reuse, R0, R4 ;  /* 0x000000001b047223 */ /* 0x040fe20000000004 */
[C---:B------:R-:W-:Y:S01]  /*b820*/  FFMA R5, R27.reuse, R2, R5 ;  /* 0x000000021b057223 */ /* 0x040fe20000000005 */
[C---:B------:R-:W-:Y:S01]  /*b830*/  FFMA R6, R27.reuse, R3, R6 ;  /* 0x000000031b067223 */ /* 0x040fe20000000006 */
[C---:B------:R-:W-:Y:S01]  /*b840*/  FFMA R7, R27.reuse, R20, R7 ;  /* 0x000000141b077223 */ /* 0x040fe20000000007 */
[C---:B------:R-:W-:Y:S01]  /*b850*/  FMUL R8, R24.reuse, R8 ;  /* 0x0000000818087220 */ /* 0x040fe20000400000 */
[C---:B------:R-:W-:Y:S01]  /*b860*/  FMUL R9, R24.reuse, R9 ;  /* 0x0000000918097220 */ /* 0x040fe20000400000 */
[C---:B------:R-:W-:Y:S01]  /*b870*/  FMUL R10, R24.reuse, R10 ;  /* 0x0000000a180a7220 */ /* 0x040fe20000400000 */
[C---:B------:R-:W-:Y:S01]  /*b880*/  FMUL R11, R24.reuse, R11 ;  /* 0x0000000b180b7220 */ /* 0x040fe20000400000 */
[----:B------:R-:W-:Y:S01]  /*b890*/  F2FP.TF32.F32.PACK_B R4, R4 ;  /* 0x00000004ff04723e */ /* 0x000fe200024050ff */
[C---:B------:R-:W-:Y:S01]  /*b8a0*/  FFMA R8, R27.reuse, R21, R8 ;  /* 0x000000151b087223 */ /* 0x040fe20000000008 */
[----:B------:R-:W-:Y:S01]  /*b8b0*/  F2FP.TF32.F32.PACK_B R5, R5 ;  /* 0x00000005ff05723e */ /* 0x000fe200024050ff */
[C---:B------:R-:W-:Y:S01]  /*b8c0*/  FFMA R9, R27.reuse, R25, R9 ;  /* 0x000000191b097223 */ /* 0x040fe20000000009 */
[----:B------:R-:W-:Y:S01]  /*b8d0*/  F2FP.TF32.F32.PACK_B R6, R6 ;  /* 0x00000006ff06723e */ /* 0x000fe200024050ff */
[C---:B------:R-:W-:Y:S01]  /*b8e0*/  FFMA R10, R27.reuse, R26, R10 ;  /* 0x0000001a1b0a7223 */ /* 0x040fe2000000000a */
[----:B------:R-:W-:Y:S01]  /*b8f0*/  F2FP.TF32.F32.PACK_B R7, R7 ;  /* 0x00000007ff07723e */ /* 0x000fe200024050ff */
[C---:B------:R-:W-:Y:S01]  /*b900*/  FFMA R11, R27.reuse, R28, R11 ;  /* 0x0000001c1b0b7223 */ /* 0x040fe2000000000b */
[C---:B------:R-:W-:Y:S01]  /*b910*/  FMUL R12, R24.reuse, R12 ;  /* 0x0000000c180c7220 */ /* 0x040fe20000400000 */
[----:B------:R-:W-:Y:S01]  /*b920*/  F2FP.TF32.F32.PACK_B R8, R8 ;  /* 0x00000008ff08723e */ /* 0x000fe200024050ff */
[C---:B------:R-:W-:Y:S01]  /*b930*/  FMUL R13, R24.reuse, R13 ;  /* 0x0000000d180d7220 */ /* 0x040fe20000400000 */
[----:B------:R1:W-:Y:S01]  /*b940*/  STS.128 [R65+0x6000], R4 ;  /* 0x0060000441007388 */ /* 0x0003e20000000c00 */
        /* <DEDUP_REMOVED lines=8> */
[C---:B------:R-:W-:Y:S01]  /*b9d0*/  FFMA R15, R27.reuse, R32, R15 ;  /* 0x000000201b0f7223 */ /* 0x040fe2000000000f */
[C---:B------:R-:W-:Y:S01]  /*b9e0*/  FMUL R16, R24.reuse, R16 ;  /* 0x0000001018107220 */ /* 0x040fe20000400000 */
[----:B------:R-:W-:Y:S01]  /*b9f0*/  F2FP.TF32.F32.PACK_B R12, R12 ;  /* 0x0000000cff0c723e */ /* 0x000fe200024050ff */
[----:B------:R1:W-:Y:S01]  /*ba00*/  STS.128 [R64+0x6010], R8 ;  /* 0x0060100840007388 */ /* 0x0003e20000000c00 */
[C---:B------:R-:W-:Y:S01]  /*ba10*/  FMUL R17, R24.reuse, R17 ;  /* 0x0000001118117220 */ /* 0x040fe20000400000 */
[C---:B------:R-:W-:Y:S01]  /*ba20*/  FMUL R18, R24.reuse, R18 ;  /* 0x0000001218127220 */ /* 0x040fe20000400000 */
[----:B------:R-:W-:Y:S01]  /*ba30*/  FMUL R19, R24, R19 ;  /* 0x0000001318137220 */ /* 0x000fe20000400000 */
[----:B------:R-:W-:Y:S01]  /*ba40*/  F2FP.TF32.F32.PACK_B R13, R13 ;  /* 0x0000000dff0d723e */ /* 0x000fe200024050ff */
[C---:B------:R-:W-:Y:S01]  /*ba50*/  FFMA R16, R27.reuse, R33, R16 ;  /* 0x000000211b107223 */ /* 0x040fe20000000010 */
[----:B------:R-:W-:Y:S01]  /*ba60*/  F2FP.TF32.F32.PACK_B R14, R14 ;  /* 0x0000000eff0e723e */ /* 0x000fe200024050ff */
[C---:B------:R-:W-:Y:S01]  /*ba70*/  FFMA R17, R27.reuse, R34, R17 ;  /* 0x000000221b117223 */ /* 0x040fe20000000011 */
[----:B------:R-:W-:Y:S01]  /*ba80*/  F2FP.TF32.F32.PACK_B R15, R15 ;  /* 0x0000000fff0f723e */ /* 0x000fe200024050ff */
[C---:B------:R-:W-:Y:S01]  /*ba90*/  FFMA R18, R27.reuse, R35, R18 ;  /* 0x000000231b127223 */ /* 0x040fe20000000012 */
[----:B------:R-:W-:Y:S01]  /*baa0*/  FFMA R19, R27, R36, R19 ;  /* 0x000000241b137223 */ /* 0x000fe20000000013 */
[----:B------:R-:W-:Y:S02]  /*bab0*/  F2FP.TF32.F32.PACK_B R16, R16 ;  /* 0x00000010ff10723e */ /* 0x000fe400024050ff */
[----:B------:R1:W-:Y:S01]  /*bac0*/  STS.128 [R63+0x6020], R12 ;  /* 0x0060200c3f007388 */ /* 0x0003e20000000c00 */
[----:B------:R-:W-:Y:S02]  /*bad0*/  F2FP.TF32.F32.PACK_B R17, R17 ;  /* 0x00000011ff11723e */ /* 0x000fe400024050ff */
        /* <DEDUP_REMOVED lines=20> */
.L_x_180:
[----:B------:R-:W-:Y:S05]  /*bc20*/  BSYNC.RECONVERGENT B0 ;  /* 0x0000000000007941 */ /* 0x000fea0003800200 */
.L_x_179:
[----:B------:R-:W-:Y:S01]  /*bc30*/  BAR.SYNC.DEFER_BLOCKING 0x1, 0x80 ;  /* 0x0042000000007b1d */ /* 0x000fe20000010000 */
[----:B------:R-:W-:Y:S01]  /*bc40*/  UISETP.NE.AND UP0, UPT, UR53, -0x8, UPT ;  /* 0xfffffff83500788c */ /* 0x000fe2000bf05270 */
[----:B------:R-:W-:Y:S08]  /*bc50*/  IADD3 R22, PT, PT, R22, 0x1, RZ ;  /* 0x0000000116167810 */ /* 0x000ff00007ffe0ff */
[----:B------:R-:W-:Y:S05]  /*bc60*/  BRA.U !UP0, `(.L_x_181) ;  /* 0x0000000108287547 */ /* 0x000fea000b800000 */
[----:B------:R-:W-:Y:S01]  /*bc70*/  ISETP.NE.AND P0, PT, R72, RZ, PT ;  /* 0x000000ff4800720c */ /* 0x000fe20003f05270 */
[----:B------:R-:W-:Y:S01]  /*bc80*/  IMAD.U32 R2, RZ, RZ, UR47 ;  /* 0x0000002fff027e24 */ /* 0x000fe2000f8e00ff */
[----:B------:R-:W-:Y:S01]  /*bc90*/  UIADD3 UR4, UPT, UPT, UR47, 0x1, URZ ;  /* 0x000000012f047890 */ /* 0x000fe2000fffe0ff */
[----:B------:R-:W-:Y:S03]  /*bca0*/  IMAD.U32 R0, RZ, RZ, UR52 ;  /* 0x00000034ff007e24 */ /* 0x000fe6000f8e00ff */
[----:B------:R-:W-:Y:S04]  /*bcb0*/  UISETP.NE.AND UP0, UPT, UR4, 0x4, UPT ;  /* 0x000000040400788c */ /* 0x000fe8000bf05270 */
[----:B------:R-:W-:Y:S03]  /*bcc0*/  USEL UR47, UR4, URZ, UP0 ;  /* 0x000000ff042f7287 */ /* 0x000fe60008000000 */
[----:B------:R-:W-:Y:S05]  /*bcd0*/  @P0 LEA R2, R2, UR43, 0x3 ;  /* 0x0000002b02020c11 */ /* 0x000fea000f8e18ff */
[----:B------:R-:W-:Y:S05]  /*bce0*/  @P0 VIADD R2, R2, 0x60 ;  /* 0x0000006002020836 */ /* 0x000fea0000000000 */
[----:B------:R-:W-:Y:S04]  /*bcf0*/  @P0 PRMT R0, R0, 0x654, R2 ;  /* 0x0000065400000816 */ /* 0x000fe80000000002 */
[----:B------:R2:W-:Y:S03]  /*bd00*/  @P0 SYNCS.ARRIVE.TRANS64.RED.A1T0 RZ, [R0+URZ], RZ ;  /* 0x000000ff00ff09a7 */ /* 0x0005e600081004ff */
.L_x_181:
[----:B------:R-:W-:Y:S01]  /*bd10*/  R2UR UR6, R71 ;  /* 0x00000000470672ca */ /* 0x000fe200000e0000 */
[----:B------:R-:W-:Y:S01]  /*bd20*/  UIADD3 UR53, UPT, UPT, UR53, 0x8, URZ ;  /* 0x0000000835357890 */ /* 0x000fe2000fffe0ff */
[----:B------:R-:W-:Y:S02]  /*bd30*/  R2UR UR5, R54 ;  /* 0x00000000360572ca */ /* 0x000fe400000e0000 */
[----:B------:R-:W-:Y:S02]  /*bd40*/  R2UR UR4, R55 ;  /* 0x00000000370472ca */ /* 0x000fe400000e0000 */
[----:B------:R-:W-:Y:S02]  /*bd50*/  R2UR UR36, R70 ;  /* 0x00000000462472ca */ /* 0x000fe400000e0000 */
[----:B------:R-:W-:Y:S02]  /*bd60*/  ISETP.NE.AND P0, PT, R59, 0x2, PT ;  /* 0x000000023b00780c */ /* 0x000fe40003f05270 */
[----:B------:R-:W-:Y:S02]  /*bd70*/  ISETP.NE.AND P1, PT, R22, 0x4, PT ;  /* 0x000000041600780c */ /* 0x000fe40003f25270 */
[----:B------:R-:W-:Y:S01]  /*bd80*/  SEL R2, RZ, 0x1, P0 ;  /* 0x00000001ff027807 */ /* 0x000fe20000000000 */
[----:B------:R-:W-:Y:S01]  /*bd90*/  UISETP.NE.AND UP0, UPT, UR6, URZ, UPT ;  /* 0x000000ff0600728c */ /* 0x000fe2000bf05270 */
[----:B--2---:R-:W-:Y:S01]  /*bda0*/  SEL R0, RZ, 0x1, P1 ;  /* 0x00000001ff007807 */ /* 0x004fe20000800000 */
[----:B------:R-:W-:Y:S01]  /*bdb0*/  UIADD3 UR28, UPT, UPT, UR37, UR5, URZ ;  /* 0x00000005251c7290 */ /* 0x000fe2000fffe0ff */
[----:B------:R-:W-:Y:S01]  /*bdc0*/  LOP3.LUT R61, R61, R2, RZ, 0x3c, !PT ;  /* 0x000000023d3d7212 */ /* 0x000fe200078e3cff */
[----:B------:R-:W-:Y:S01]  /*bdd0*/  UIADD3 UR24, UPT, UPT, UR38, UR4, URZ ;  /* 0x0000000426187290 */ /* 0x000fe2000fffe0ff */
[----:B------:R-:W-:Y:S02]  /*bde0*/  LOP3.LUT R62, R62, R0, RZ, 0x3c, !PT ;  /* 0x000000003e3e7212 */ /* 0x000fe400078e3cff */
[----:B------:R-:W-:Y:S02]  /*bdf0*/  SEL R59, R59, RZ, P0 ;  /* 0x000000ff3b3b7207 */ /* 0x000fe40000000000 */
[----:B------:R-:W-:Y:S01]  /*be00*/  SEL R22, R22, RZ, P1 ;  /* 0x000000ff16167207 */ /* 0x000fe20000800000 */
[----:B------:R-:W-:Y:S06]  /*be10*/  BRA.U UP0, `(.L_x_182) ;  /* 0xffffffa500347547 */ /* 0x000fec000b83ffff */
[----:B------:R-:W-:-:S13]  /*be20*/  R2UR UR4, R56 ;  /* 0x00000000380472ca */ /* 0x000fda00000e0000 */
[----:B------:R-:W-:-:S09]  /*be30*/  UISETP.NE.AND UP0, UPT, UR4, URZ, UPT ;  /* 0x000000ff0400728c */ /* 0x000fd2000bf05270 */
[----:B------:R-:W-:Y:S05]  /*be40*/  BRA.U !UP0, `(.L_x_183) ;  /* 0x0000000108487547 */ /* 0x000fea000b800000 */
[----:B------:R-:W2:Y:S02]  /*be50*/  LDCU.64 UR4, c[0x0][0x890] ;  /* 0x00011200ff0477ac */ /* 0x000ea40008000a00 */
[----:B--2---:R-:W-:-:S04]  /*be60*/  UISETP.NE.U32.AND UP0, UPT, UR4, URZ, UPT ;  /* 0x000000ff0400728c */ /* 0x004fc8000bf05070 */
[----:B------:R-:W-:-:S09]  /*be70*/  UISETP.NE.AND.EX UP0, UPT, UR5, URZ, UPT, UP0 ;  /* 0x000000ff0500728c */ /* 0x000fd2000bf05300 */
[----:B------:R-:W-:Y:S05]  /*be80*/  BRA.U UP0, `(.L_x_184) ;  /* 0x00000001000c7547 */ /* 0x000fea000b800000 */
[----:B------:R-:W-:-:S13]  /*be90*/  FSETP.NEU.AND P0, PT, R27, RZ, PT ;  /* 0x000000ff1b00720b */ /* 0x000fda0003f0d000 */
[----:B------:R-:W-:Y:S05]  /*bea0*/  @!P0 EXIT ;  /* 0x000000000000894d */ /* 0x000fea0003800000 */
[----:B------:R-:W-:Y:S05]  /*beb0*/  BRA `(.L_x_183) ;  /* 0x00000000002c7947 */ /* 0x000fea0003800000 */
.L_x_184:
[----:B------:R-:W-:Y:S01]  /*bec0*/  ISETP.NE.AND P0, PT, R58, RZ, PT ;  /* 0x000000ff3a00720c */ /* 0x000fe20003f05270 */
[----:B------:R-:W-:-:S12]  /*bed0*/  BSSY.RECONVERGENT B0, `(.L_x_183) ;  /* 0x0000009000007945 */ /* 0x000fd80003800200 */
[----:B------:R-:W-:Y:S05]  /*bee0*/  @P0 BRA `(.L_x_185) ;  /* 0x0000000000140947 */ /* 0x000fea0003800000 */
[----:B------:R-:W2:Y:S02]  /*bef0*/  LDCU.64 UR4, c[0x0][0x888] ;  /* 0x00011100ff0477ac */ /* 0x000ea40008000a00 */
[----:B--2---:R-:W-:-:S04]  /*bf00*/  ISETP.NE.U32.AND P0, PT, RZ, UR4, PT ;  /* 0x00000004ff007c0c */ /* 0x004fc8000bf05070 */
[----:B------:R-:W-:-:S13]  /*bf10*/  ISETP.NE.AND.EX P0, PT, RZ, UR5, PT, P0 ;  /* 0x00000005ff007c0c */ /* 0x000fda000bf05300 */
[----:B------:R-:W-:Y:S05]  /*bf20*/  @!P0 EXIT ;  /* 0x000000000000894d */ /* 0x000fea0003800000 */
[----:B------:R-:W-:Y:S05]  /*bf30*/  BRA `(.L_x_186) ;  /* 0x0000000000087947 */ /* 0x000fea0003800000 */
.L_x_185:
[----:B------:R-:W-:-:S13]  /*bf40*/  FSETP.NEU.AND P0, PT, R27, RZ, PT ;  /* 0x000000ff1b00720b */ /* 0x000fda0003f0d000 */
[----:B------:R-:W-:Y:S05]  /*bf50*/  @!P0 EXIT ;  /* 0x000000000000894d */ /* 0x000fea0003800000 */
.L_x_186:
[----:B------:R-:W-:Y:S05]  /*bf60*/  BSYNC.RECONVERGENT B0 ;  /* 0x0000000000007941 */ /* 0x000fea0003800200 */
.L_x_183:
[----:B------:R-:W-:Y:S01]  /*bf70*/  ULEA UR4, UR47, UR43, 0x3 ;  /* 0x0000002b2f047291 */ /* 0x000fe2000f8e18ff */
[----:B------:R-:W-:-:S04]  /*bf80*/  DEPBAR.LE SB0, 0x0 ;  /* 0x000080000000791a */ /* 0x000fc80000000000 */
[----:B------:R-:W-:-:S04]  /*bf90*/  UIADD3 UR4, UPT, UPT, UR4, 0x60, URZ ;  /* 0x0000006004047890 */ /* 0x000fc8000fffe0ff */
[----:B------:R-:W-:-:S09]  /*bfa0*/  UPRMT UR4, UR52, 0x654, UR4 ;  /* 0x0000065434047896 */ /* 0x000fd20008000004 */
[----:B------:R-:W-:Y:S01]  /*bfb0*/  SYNCS.ARRIVE.TRANS64.RED.A1T0 RZ, [UR4], RZ ;  /* 0x000000ffffff79a7 */ /* 0x000fe20008100404 */
[----:B------:R-:W-:Y:S05]  /*bfc0*/  EXIT ;  /* 0x000000000000794d */ /* 0x000fea0003800000 */
.L_x_24:
[----:B----4-:R4:W1:Y:S02]  /*bfd0*/  SYNCS.PHASECHK.TRANS64.TRYWAIT P0, [R0+URZ+0x100], R2 ;  /* 0x00010002000075a7 */ /* 0x01086400080011ff */
[----:B-1----:R-:W-:Y:S05]  /*bfe0*/  @!P0 NANOSLEEP.SYNCS 0x989680 ;  /* 0x009896800000895d */ /* 0x002fea0003900000 */
[----:B------:R-:W1:Y:S02]  /*bff0*/  @!P0 SYNCS.PHASECHK.TRANS64 P0, [R0+URZ+0x100], R2 ;  /* 0x00010002000085a7 */ /* 0x000e6400080010ff */
[----:B-1----:R-:W-:Y:S05]  /*c000*/  @!P0 BRA `(.L_x_24) ;  /* 0xfffffffc00f08947 */ /* 0x002fea000383ffff */
[----:B------:R-:W-:Y:S05]  /*c010*/  BRA `(.L_x_187) ;  /* 0xffffff5800b07947 */ /* 0x000fea000383ffff */
.L_x_27:
[----:B---3--:R-:W-:-:S07]  /*c020*/  MOV R0, UR33 ;  /* 0x0000002100007c02 */ /* 0x008fce0008000f00 */
.L_x_188:
[----:B---3--:R3:W4:Y:S02]  /*c030*/  SYNCS.PHASECHK.TRANS64.TRYWAIT P0, [R0+URZ+0x20], R3 ;  /* 0x00002003000075a7 */ /* 0x00872400080011ff */
[----:B----4-:R-:W-:Y:S05]  /*c040*/  @!P0 NANOSLEEP.SYNCS 0x989680 ;  /* 0x009896800000895d */ /* 0x010fea0003900000 */
[----:B------:R-:W4:Y:S02]  /*c050*/  @!P0 SYNCS.PHASECHK.TRANS64 P0, [R0+URZ+0x20], R3 ;  /* 0x00002003000085a7 */ /* 0x000f2400080010ff */
[----:B----4-:R-:W-:Y:S05]  /*c060*/  @!P0 BRA `(.L_x_188) ;  /* 0xfffffffc00f08947 */ /* 0x010fea000383ffff */
[----:B------:R-:W-:Y:S05]  /*c070*/  BRA `(.L_x_26) ;  /* 0xffffff5c00087947 */ /* 0x000fea000383ffff */
.L_x_34:
[----:B---3--:R-:W-:-:S07]  /*c080*/  MOV R0, UR7 ;  /* 0x0000000700007c02 */ /* 0x008fce0008000f00 */
.L_x_189:
[----:B-1----:R1:W2:Y:S02]  /*c090*/  SYNCS.PHASECHK.TRANS64.TRYWAIT P0, [R0+URZ+0x20], R3 ;  /* 0x00002003000075a7 */ /* 0x0022a400080011ff */
[----:B--2---:R-:W-:Y:S05]  /*c0a0*/  @!P0 NANOSLEEP.SYNCS 0x989680 ;  /* 0x009896800000895d */ /* 0x004fea0003900000 */
[----:B------:R-:W2:Y:S02]  /*c0b0*/  @!P0 SYNCS.PHASECHK.TRANS64 P0, [R0+URZ+0x20], R3 ;  /* 0x00002003000085a7 */ /* 0x000ea400080010ff */
[----:B--2---:R-:W-:Y:S05]  /*c0c0*/  @!P0 BRA `(.L_x_189) ;  /* 0xfffffffc00f08947 */ /* 0x004fea000383ffff */
[----:B------:R-:W-:Y:S05]  /*c0d0*/  BRA `(.L_x_33) ;  /* 0xffffff5c00fc7947 */ /* 0x000fea000383ffff */
.L_x_41:
[----:B-1----:R1:W2:Y:S02]  /*c0e0*/  SYNCS.PHASECHK.TRANS64.TRYWAIT P0, [R3+URZ+0x90], R0 ;  /* 0x00009000030075a7 */ /* 0x0022a400080011ff */
[----:B--2---:R-:W-:Y:S05]  /*c0f0*/  @!P0 NANOSLEEP.SYNCS 0x989680 ;  /* 0x009896800000895d */ /* 0x004fea0003900000 */
[----:B------:R-:W2:Y:S02]  /*c100*/  @!P0 SYNCS.PHASECHK.TRANS64 P0, [R3+URZ+0x90], R0 ;  /* 0x00009000030085a7 */ /* 0x000ea400080010ff */
[----:B--2---:R-:W-:Y:S05]  /*c110*/  @!P0 BRA `(.L_x_41) ;  /* 0xfffffffc00f08947 */ /* 0x004fea000383ffff */
[----:B------:R-:W-:Y:S05]  /*c120*/  BRA `(.L_x_190) ;  /* 0xffffff6000e47947 */ /* 0x000fea000383ffff */
.L_x_45:
[----:B------:R-:W-:-:S07]  /*c130*/  MOV R0, UR4 ;  /* 0x0000000400007c02 */ /* 0x000fce0008000f00 */
.L_x_191:
[----:B-1----:R1:W2:Y:S02]  /*c140*/  SYNCS.PHASECHK.TRANS64.TRYWAIT P0, [R0+URZ], R2 ;  /* 0x00000002000075a7 */ /* 0x0022a400080011ff */
[----:B--2---:R-:W-:Y:S05]  /*c150*/  @!P0 NANOSLEEP.SYNCS 0x989680 ;  /* 0x009896800000895d */ /* 0x004fea0003900000 */
[----:B------:R-:W2:Y:S02]  /*c160*/  @!P0 SYNCS.PHASECHK.TRANS64 P0, [R0+URZ], R2 ;  /* 0x00000002000085a7 */ /* 0x000ea400080010ff */
[----:B--2---:R-:W-:Y:S05]  /*c170*/  @!P0 BRA `(.L_x_191) ;  /* 0xfffffffc00f08947 */ /* 0x004fea000383ffff */
[----:B------:R-:W-:Y:S05]  /*c180*/  BRA `(.L_x_192) ;  /* 0xffffff6800907947 */ /* 0x000fea000383ffff */
.L_x_46:
[----:B------:R-:W-:-:S07]  /*c190*/  MOV R0, UR5 ;  /* 0x0000000500007c02 */ /* 0x000fce0008000f00 */
.L_x_193:
[----:B-1----:R1:W2:Y:S02]  /*c1a0*/  SYNCS.PHASECHK.TRANS64.TRYWAIT P0, [R0+URZ], R3 ;  /* 0x00000003000075a7 */ /* 0x0022a400080011ff */
[----:B--2---:R-:W-:Y:S05]  /*c1b0*/  @!P0 NANOSLEEP.SYNCS 0x989680 ;  /* 0x009896800000895d */ /* 0x004fea0003900000 */
[----:B------:R-:W2:Y:S02]  /*c1c0*/  @!P0 SYNCS.PHASECHK.TRANS64 P0, [R0+URZ], R3 ;  /* 0x00000003000085a7 */ /* 0x000ea400080010ff */
[----:B--2---:R-:W-:Y:S05]  /*c1d0*/  @!P0 BRA `(.L_x_193) ;  /* 0xfffffffc00f08947 */ /* 0x004fea000383ffff */
[----:B------:R-:W-:Y:S05]  /*c1e0*/  BRA `(.L_x_194) ;  /* 0xffffff68009c7947 */ /* 0x000fea000383ffff */
.L_x_47:
[----:B------:R-:W-:-:S07]  /*c1f0*/  MOV R0, UR5 ;  /* 0x0000000500007c02 */ /* 0x000fce0008000f00 */
.L_x_195:
[----:B-1----:R1:W2:Y:S02]  /*c200*/  SYNCS.PHASECHK.TRANS64.TRYWAIT P0, [R0+URZ], R3 ;  /* 0x00000003000075a7 */ /* 0x0022a400080011ff */
[----:B--2---:R-:W-:Y:S05]  /*c210*/  @!P0 NANOSLEEP.SYNCS 0x989680 ;  /* 0x009896800000895d */ /* 0x004fea0003900000 */
[----:B------:R-:W2:Y:S02]  /*c220*/  @!P0 SYNCS.PHASECHK.TRANS64 P0, [R0+URZ], R3 ;  /* 0x00000003000085a7 */ /* 0x000ea400080010ff */
[----:B--2---:R-:W-:Y:S05]  /*c230*/  @!P0 BRA `(.L_x_195) ;  /* 0xfffffffc00f08947 */ /* 0x004fea000383ffff */
[----:B------:R-:W-:Y:S05]  /*c240*/  BRA `(.L_x_196) ;  /* 0xffffff6800a87947 */ /* 0x000fea000383ffff */
.L_x_50:
[----:B--2---:R2:W3:Y:S02]  /*c250*/  SYNCS.PHASECHK.TRANS64.TRYWAIT P0, [R0+URZ+0xf0], R4 ;  /* 0x0000f004000075a7 */ /* 0x0044e400080011ff */
[----:B---3--:R-:W-:Y:S05]  /*c260*/  @!P0 NANOSLEEP.SYNCS 0x989680 ;  /* 0x009896800000895d */ /* 0x008fea0003900000 */
[----:B------:R-:W3:Y:S02]  /*c270*/  @!P0 SYNCS.PHASECHK.TRANS64 P0, [R0+URZ+0xf0], R4 ;  /* 0x0000f004000085a7 */ /* 0x000ee400080010ff */
[----:B---3--:R-:W-:Y:S05]  /*c280*/  @!P0 BRA `(.L_x_50) ;  /* 0xfffffffc00f08947 */ /* 0x008fea000383ffff */
[----:B------:R-:W-:Y:S05]  /*c290*/  BRA `(.L_x_197) ;  /* 0xffffff6c00047947 */ /* 0x000fea000383ffff */
.L_x_51:
[----:B------:R-:W-:-:S07]  /*c2a0*/  MOV R0, UR4 ;  /* 0x0000000400007c02 */ /* 0x000fce0008000f00 */
.L_x_198:
[----:B--2---:R2:W3:Y:S02]  /*c2b0*/  SYNCS.PHASECHK.TRANS64.TRYWAIT P0, [R0+URZ+0xa0], R5 ;  /* 0x0000a005000075a7 */ /* 0x0044e400080011ff */
[----:B---3--:R-:W-:Y:S05]  /*c2c0*/  @!P0 NANOSLEEP.SYNCS 0x989680 ;  /* 0x009896800000895d */ /* 0x008fea0003900000 */
[----:B------:R-:W3:Y:S02]  /*c2d0*/  @!P0 SYNCS.PHASECHK.TRANS64 P0, [R0+URZ+0xa0], R5 ;  /* 0x0000a005000085a7 */ /* 0x000ee400080010ff */
[----:B---3--:R-:W-:Y:S05]  /*c2e0*/  @!P0 BRA `(.L_x_198) ;  /* 0xfffffffc00f08947 */ /* 0x008fea000383ffff */
[----:B------:R-:W-:Y:S05]  /*c2f0*/  BRA `(.L_x_199) ;  /* 0xffffff6c00147947 */ /* 0x000fea000383ffff */
.L_x_52:
[----:B--2---:R2:W3:Y:S02]  /*c300*/  SYNCS.PHASECHK.TRANS64.TRYWAIT P1, [R0+URZ+0x90], R4 ;  /* 0x00009004000075a7 */ /* 0x0044e400080211ff */
[----:B---3--:R-:W-:Y:S05]  /*c310*/  @!P1 NANOSLEEP.SYNCS 0x989680 ;  /* 0x009896800000995d */ /* 0x008fea0003900000 */
[----:B------:R-:W3:Y:S02]  /*c320*/  @!P1 SYNCS.PHASECHK.TRANS64 P1, [R0+URZ+0x90], R4 ;  /* 0x00009004000095a7 */ /* 0x000ee400080210ff */
[----:B---3--:R-:W-:Y:S05]  /*c330*/  @!P1 BRA `(.L_x_52) ;  /* 0xfffffffc00f09947 */ /* 0x008fea000383ffff */
[----:B------:R-:W-:Y:S05]  /*c340*/  BRA `(.L_x_200) ;  /* 0xffffff6c00447947 */ /* 0x000fea000383ffff */
.L_x_55:
[----:B------:R-:W-:-:S07]  /*c350*/  MOV R0, UR4 ;  /* 0x0000000400007c02 */ /* 0x000fce0008000f00 */
.L_x_201:
[----:B--2---:R2:W3:Y:S02]  /*c360*/  SYNCS.PHASECHK.TRANS64.TRYWAIT P0, [R0+URZ+0xa0], R2 ;  /* 0x0000a002000075a7 */ /* 0x0044e400080011ff */
[----:B---3--:R-:W-:Y:S05]  /*c370*/  @!P0 NANOSLEEP.SYNCS 0x989680 ;  /* 0x009896800000895d */ /* 0x008fea0003900000 */
[----:B------:R-:W3:Y:S02]  /*c380*/  @!P0 SYNCS.PHASECHK.TRANS64 P0, [R0+URZ+0xa0], R2 ;  /* 0x0000a002000085a7 */ /* 0x000ee400080010ff */
[----:B---3--:R-:W-:Y:S05]  /*c390*/  @!P0 BRA `(.L_x_201) ;  /* 0xfffffffc00f08947 */ /* 0x008fea000383ffff */
[----:B------:R-:W-:Y:S05]  /*c3a0*/  BRA `(.L_x_54) ;  /* 0xffffff6c00987947 */ /* 0x000fea000383ffff */
.L_x_64:
[----:B--2---:R-:W-:-:S04]  /*c3b0*/  MOV R5, UR5 ;  /* 0x0000000500057c02 */ /* 0x004fc80008000f00 */
[----:B------:R2:W3:Y:S03]  /*c3c0*/  SYNCS.PHASECHK.TRANS64.TRYWAIT P0, [R5+URZ+0x8], R6 ;  /* 0x00000806050075a7 */ /* 0x0004e600080011ff */
[----:B---3--:R-:W-:Y:S05]  /*c3d0*/  @!P0 NANOSLEEP.SYNCS 0x989680 ;  /* 0x009896800000895d */ /* 0x008fea0003900000 */
[----:B------:R-:W3:Y:S02]  /*c3e0*/  @!P0 SYNCS.PHASECHK.TRANS64 P0, [R5+URZ+0x8], R6 ;  /* 0x00000806050085a7 */ /* 0x000ee400080010ff */
[----:B---3--:R-:W-:Y:S05]  /*c3f0*/  @!P0 BRA `(.L_x_64) ;  /* 0xfffffffc00ec8947 */ /* 0x008fea000383ffff */
[----:B------:R-:W-:Y:S05]  /*c400*/  BRA `(.L_x_63) ;  /* 0xffffff70004c7947 */ /* 0x000fea000383ffff */
.L_x_66:
[----:B------:R-:W-:Y:S01]  /*c410*/  BSSY B0, `(.L_x_202) ;  /* 0x0000006000007945 */ /* 0x000fe20003800000 */
[----:B------:R-:W-:-:S07]  /*c420*/  MOV R15, 0xffffffff ;  /* 0xffffffff000f7802 */ /* 0x000fce0000000f00 */
[----:B-12--5:R-:W-:Y:S05]  /*c430*/  WARPSYNC.COLLECTIVE R15, `(.L_x_203) ;  /* 0x000000000f0c7348 */ /* 0x026fea0003c00000 */
[----:B------:R-:W-:Y:S02]  /*c440*/  ELECT P6, UR79, PT ;  /* 0x00000000004f782f */ /* 0x000fe400038c0000 */
[----:B------:R-:W-:Y:S01]  /*c450*/  MOV R14, UR79 ;  /* 0x0000004f000e7c02 */ /* 0x000fe20008000f00 */
[----:B-12--5:R-:W-:Y:S10]  /*c460*/  ENDCOLLECTIVE ;  /* 0x000000000000791b */ /* 0x026ff40003800000 */
.L_x_203:
[----:B------:R-:W-:Y:S05]  /*c470*/  BSYNC B0 ;  /* 0x0000000000007941 */ /* 0x000fea0003800000 */
.L_x_202:
[----:B------:R-:W-:Y:S01]  /*c480*/  PLOP3.LUT P0, PT, P6, PT, PT, 0x80, 0x8 ;  /* 0x000000000008781c */ /* 0x000fe2000370f070 */
[----:B------:R-:W-:-:S12]  /*c490*/  BRA `(.L_x_204) ;  /* 0xffffff7000787947 */ /* 0x000fd8000383ffff */
.L_x_68:
[----:B--2---:R-:W-:-:S04]  /*c4a0*/  MOV R3, UR5 ;  /* 0x0000000500037c02 */ /* 0x004fc80008000f00 */
[----:B------:R2:W3:Y:S03]  /*c4b0*/  SYNCS.PHASECHK.TRANS64.TRYWAIT P0, [R3+URZ+0x8], R4 ;  /* 0x00000804030075a7 */ /* 0x0004e600080011ff */
[----:B---3--:R-:W-:Y:S05]  /*c4c0*/  @!P0 NANOSLEEP.SYNCS 0x989680 ;  /* 0x009896800000895d */ /* 0x008fea0003900000 */
[----:B------:R-:W3:Y:S02]  /*c4d0*/  @!P0 SYNCS.PHASECHK.TRANS64 P0, [R3+URZ+0x8], R4 ;  /* 0x00000804030085a7 */ /* 0x000ee400080010ff */
[----:B---3--:R-:W-:Y:S05]  /*c4e0*/  @!P0 BRA `(.L_x_68) ;  /* 0xfffffffc00ec8947 */ /* 0x008fea000383ffff */
[----:B------:R-:W-:Y:S05]  /*c4f0*/  BRA `(.L_x_67) ;  /* 0xffffff70007c7947 */ /* 0x000fea000383ffff */
.L_x_69:
[----:B-1----:R1:W2:Y:S02]  /*c500*/  SYNCS.PHASECHK.TRANS64.TRYWAIT P0, [R0+URZ+0x90], R4 ;  /* 0x00009004000075a7 */ /* 0x0022a400080011ff */
[----:B--2---:R-:W-:Y:S05]  /*c510*/  @!P0 NANOSLEEP.SYNCS 0x989680 ;  /* 0x009896800000895d */ /* 0x004fea0003900000 */
[----:B------:R-:W2:Y:S02]  /*c520*/  @!P0 SYNCS.PHASECHK.TRANS64 P0, [R0+URZ+0x90], R4 ;  /* 0x00009004000085a7 */ /* 0x000ea400080010ff */
[----:B--2---:R-:W-:Y:S05]  /*c530*/  @!P0 BRA `(.L_x_69) ;  /* 0xfffffffc00f08947 */ /* 0x004fea000383ffff */
[----:B------:R-:W-:Y:S05]  /*c540*/  BRA `(.L_x_205) ;  /* 0xffffff7400887947 */ /* 0x000fea000383ffff */
.L_x_71:
[----:B------:R-:W-:-:S07]  /*c550*/  MOV R0, UR46 ;  /* 0x0000002e00007c02 */ /* 0x000fce0008000f00 */
.L_x_206:
[----:B-1----:R1:W2:Y:S02]  /*c560*/  SYNCS.PHASECHK.TRANS64.TRYWAIT P0, [R0+URZ+0xd0], R4 ;  /* 0x0000d004000075a7 */ /* 0x0022a400080011ff */
[----:B--2---:R-:W-:Y:S05]  /*c570*/  @!P0 NANOSLEEP.SYNCS 0x989680 ;  /* 0x009896800000895d */ /* 0x004fea0003900000 */
[----:B------:R-:W2:Y:S02]  /*c580*/  @!P0 SYNCS.PHASECHK.TRANS64 P0, [R0+URZ+0xd0], R4 ;  /* 0x0000d004000085a7 */ /* 0x000ea400080010ff */
[----:B--2---:R-:W-:Y:S05]  /*c590*/  @!P0 BRA `(.L_x_206) ;  /* 0xfffffffc00f08947 */ /* 0x004fea000383ffff */
[----:B------:R-:W-:Y:S05]  /*c5a0*/  BRA `(.L_x_207) ;  /* 0xffffff7400d47947 */ /* 0x000fea000383ffff */
.L_x_74:
[----:B------:R-:W-:Y:S07]  /*c5b0*/  MOV R0, UR7 ;  /* 0x0000000700007c02 */ /* 0x000fee0008000f00 */
.L_x_208:
[----:B-1----:R1:W2:Y:S02]  /*c5c0*/  SYNCS.PHASECHK.TRANS64.TRYWAIT P0, [R0+URZ], R4 ;  /* 0x00000004000075a7 */ /* 0x0022a400080011ff */
[----:B--2---:R-:W-:Y:S05]  /*c5d0*/  @!P0 NANOSLEEP.SYNCS 0x989680 ;  /* 0x009896800000895d */ /* 0x004fea0003900000 */
[----:B------:R-:W2:Y:S02]  /*c5e0*/  @!P0 SYNCS.PHASECHK.TRANS64 P0, [R0+URZ], R4 ;  /* 0x00000004000085a7 */ /* 0x000ea400080010ff */
[----:B--2---:R-:W-:Y:S05]  /*c5f0*/  @!P0 BRA `(.L_x_208) ;  /* 0xfffffffc00f08947 */ /* 0x004fea000383ffff */
[----:B------:R-:W-:Y:S05]  /*c600*/  BRA `(.L_x_73) ;  /* 0xffffff7400e87947 */ /* 0x000fea000383ffff */
.L_x_78:
[----:B-1----:R-:W-:-:S07]  /*c610*/  MOV R0, UR4 ;  /* 0x0000000400007c02 */ /* 0x002fce0008000f00 */
.L_x_209:
[----:B-1----:R1:W2:Y:S02]  /*c620*/  SYNCS.PHASECHK.TRANS64.TRYWAIT P0, [R0+URZ], R2 ;  /* 0x00000002000075a7 */ /* 0x0022a400080011ff */
[----:B--2---:R-:W-:Y:S05]  /*c630*/  @!P0 NANOSLEEP.SYNCS 0x989680 ;  /* 0x009896800000895d */ /* 0x004fea0003900000 */
[----:B------:R-:W2:Y:S02]  /*c640*/  @!P0 SYNCS.PHASECHK.TRANS64 P0, [R0+URZ], R2 ;  /* 0x00000002000085a7 */ /* 0x000ea400080010ff */
[----:B--2---:R-:W-:Y:S05]  /*c650*/  @!P0 BRA `(.L_x_209) ;  /* 0xfffffffc00f08947 */ /* 0x004fea000383ffff */
[----:B------:R-:W-:Y:S05]  /*c660*/  BRA `(.L_x_210) ;  /* 0xffffff7c002c7947 */ /* 0x000fea000383ffff */
.L_x_79:
[----:B------:R-:W-:-:S07]  /*c670*/  MOV R0, UR5 ;  /* 0x0000000500007c02 */ /* 0x000fce0008000f00 */
.L_x_211:
[----:B-1----:R1:W2:Y:S02]  /*c680*/  SYNCS.PHASECHK.TRANS64.TRYWAIT P0, [R0+URZ], R3 ;  /* 0x00000003000075a7 */ /* 0x0022a400080011ff */
[----:B--2---:R-:W-:Y:S05]  /*c690*/  @!P0 NANOSLEEP.SYNCS 0x989680 ;  /* 0x009896800000895d */ /* 0x004fea0003900000 */
[----:B------:R-:W2:Y:S02]  /*c6a0*/  @!P0 SYNCS.PHASECHK.TRANS64 P0, [R0+URZ], R3 ;  /* 0x00000003000085a7 */ /* 0x000ea400080010ff */
[----:B--2---:R-:W-:Y:S05]  /*c6b0*/  @!P0 BRA `(.L_x_211) ;  /* 0xfffffffc00f08947 */ /* 0x004fea000383ffff */
[----:B------:R-:W-:Y:S05]  /*c6c0*/  BRA `(.L_x_212) ;  /* 0xffffff7c00387947 */ /* 0x000fea000383ffff */
.L_x_80:
[----:B------:R-:W-:-:S07]  /*c6d0*/  MOV R0, UR5 ;  /* 0x0000000500007c02 */ /* 0x000fce0008000f00 */
.L_x_213:
[----:B-1----:R1:W2:Y:S02]  /*c6e0*/  SYNCS.PHASECHK.TRANS64.TRYWAIT P0, [R0+URZ], R3 ;  /* 0x00000003000075a7 */ /* 0x0022a400080011ff */
[----:B--2---:R-:W-:Y:S05]  /*c6f0*/  @!P0 NANOSLEEP.SYNCS 0x989680 ;  /* 0x009896800000895d */ /* 0x004fea0003900000 */
[----:B------:R-:W2:Y:S02]  /*c700*/  @!P0 SYNCS.PHASECHK.TRANS64 P0, [R0+URZ], R3 ;  /* 0x00000003000085a7 */ /* 0x000ea400080010ff */
[----:B--2---:R-:W-:Y:S05]  /*c710*/  @!P0 BRA `(.L_x_213) ;  /* 0xfffffffc00f08947 */ /* 0x004fea000383ffff */
[----:B------:R-:W-:Y:S05]  /*c720*/  BRA `(.L_x_214) ;  /* 0xffffff7c00447947 */ /* 0x000fea000383ffff */
.L_x_83:
[----:B------:R-:W-:-:S07]  /*c730*/  MOV R0, UR41 ;  /* 0x0000002900007c02 */ /* 0x000fce0008000f00 */
.L_x_215:
[----:B-1----:R1:W2:Y:S02]  /*c740*/  SYNCS.PHASECHK.TRANS64.TRYWAIT P1, [R0+URZ+0x110], R2 ;  /* 0x00011002000075a7 */ /* 0x0022a400080211ff */
[----:B--2---:R-:W-:Y:S05]  /*c750*/  @!P1 NANOSLEEP.SYNCS 0x989680 ;  /* 0x009896800000995d */ /* 0x004fea0003900000 */
[----:B------:R-:W2:Y:S02]  /*c760*/  @!P1 SYNCS.PHASECHK.TRANS64 P1, [R0+URZ+0x110], R2 ;  /* 0x00011002000095a7 */ /* 0x000ea400080210ff */
[----:B--2---:R-:W-:Y:S05]  /*c770*/  @!P1 BRA `(.L_x_215) ;  /* 0xfffffffc00f09947 */ /* 0x004fea000383ffff */
[----:B------:R-:W-:Y:S05]  /*c780*/  BRA `(.L_x_216) ;  /* 0xffffff7c00907947 */ /* 0x000fea000383ffff */
.L_x_88:
[----:B--2---:R2:W3:Y:S02]  /*c790*/  SYNCS.PHASECHK.TRANS64.TRYWAIT P0, [R8+URZ+0x90], R0 ;  /* 0x00009000080075a7 */ /* 0x0044e400080011ff */
[----:B---3--:R-:W-:Y:S05]  /*c7a0*/  @!P0 NANOSLEEP.SYNCS 0x989680 ;  /* 0x009896800000895d */ /* 0x008fea0003900000 */
[----:B------:R-:W3:Y:S02]  /*c7b0*/  @!P0 SYNCS.PHASECHK.TRANS64 P0, [R8+URZ+0x90], R0 ;  /* 0x00009000080085a7 */ /* 0x000ee400080010ff */
[----:B---3--:R-:W-:Y:S05]  /*c7c0*/  @!P0 BRA `(.L_x_88) ;  /* 0xfffffffc00f08947 */ /* 0x008fea000383ffff */
[----:B------:R-:W-:Y:S05]  /*c7d0*/  BRA `(.L_x_217) ;  /* 0xffffff8000c07947 */ /* 0x000fea000383ffff */
.L_x_91:
[----:B--2---:R-:W-:Y:S07]  /*c7e0*/  MOV R0, UR21 ;  /* 0x0000001500007c02 */ /* 0x004fee0008000f00 */
.L_x_218:
[----:B--2---:R2:W3:Y:S02]  /*c7f0*/  SYNCS.PHASECHK.TRANS64.TRYWAIT P1, [R0+URZ+0x88], R2 ;  /* 0x00008802000075a7 */ /* 0x0044e400080211ff */
[----:B---3--:R-:W-:Y:S05]  /*c800*/  @!P1 NANOSLEEP.SYNCS 0x989680 ;  /* 0x009896800000995d */ /* 0x008fea0003900000 */
[----:B------:R-:W3:Y:S02]  /*c810*/  @!P1 SYNCS.PHASECHK.TRANS64 P1, [R0+URZ+0x88], R2 ;  /* 0x00008802000095a7 */ /* 0x000ee400080210ff */
[----:B---3--:R-:W-:Y:S05]  /*c820*/  @!P1 BRA `(.L_x_218) ;  /* 0xfffffffc00f09947 */ /* 0x008fea000383ffff */
[----:B------:R-:W-:Y:S05]  /*c830*/  BRA `(.L_x_90) ;  /* 0xffffff8800407947 */ /* 0x000fea000383ffff */
.L_x_94:
[----:B--2---:R-:W-:Y:S07]  /*c840*/  MOV R0, UR21 ;  /* 0x0000001500007c02 */ /* 0x004fee0008000f00 */
.L_x_219:
[----:B--2---:R2:W3:Y:S02]  /*c850*/  SYNCS.PHASECHK.TRANS64.TRYWAIT P0, [R0+URZ+0x60], R5 ;  /* 0x00006005000075a7 */ /* 0x0044e400080011ff */
[----:B---3--:R-:W-:Y:S05]  /*c860*/  @!P0 NANOSLEEP.SYNCS 0x989680 ;  /* 0x009896800000895d */ /* 0x008fea0003900000 */
[----:B------:R-:W3:Y:S02]  /*c870*/  @!P0 SYNCS.PHASECHK.TRANS64 P0, [R0+URZ+0x60], R5 ;  /* 0x00006005000085a7 */ /* 0x000ee400080010ff */
[----:B---3--:R-:W-:Y:S05]  /*c880*/  @!P0 BRA `(.L_x_219) ;  /* 0xfffffffc00f08947 */ /* 0x008fea000383ffff */
[----:B------:R-:W-:Y:S05]  /*c890*/  BRA `(.L_x_220) ;  /* 0xffffff8800987947 */ /* 0x000fea000383ffff */
.L_x_95:
[----:B------:R-:W-:Y:S07]  /*c8a0*/  MOV R0, UR21 ;  /* 0x0000001500007c02 */ /* 0x000fee0008000f00 */
.L_x_221:
[----:B--2---:R2:W3:Y:S02]  /*c8b0*/  SYNCS.PHASECHK.TRANS64.TRYWAIT P0, [R0+URZ+0x68], R5 ;  /* 0x00006805000075a7 */ /* 0x0044e400080011ff */
[----:B---3--:R-:W-:Y:S05]  /*c8c0*/  @!P0 NANOSLEEP.SYNCS 0x989680 ;  /* 0x009896800000895d */ /* 0x008fea0003900000 */
[----:B------:R-:W3:Y:S02]  /*c8d0*/  @!P0 SYNCS.PHASECHK.TRANS64 P0, [R0+URZ+0x68], R5 ;  /* 0x00006805000085a7 */ /* 0x000ee400080010ff */
[----:B---3--:R-:W-:Y:S05]  /*c8e0*/  @!P0 BRA `(.L_x_221) ;  /* 0xfffffffc00f08947 */ /* 0x008fea000383ffff */
[----:B------:R-:W-:Y:S05]  /*c8f0*/  BRA `(.L_x_222) ;  /* 0xffffff8800d87947 */ /* 0x000fea000383ffff */
.L_x_96:
[----:B------:R-:W-:Y:S07]  /*c900*/  MOV R0, UR21 ;  /* 0x0000001500007c02 */ /* 0x000fee0008000f00 */
.L_x_223:
[----:B--2---:R2:W3:Y:S02]  /*c910*/  SYNCS.PHASECHK.TRANS64.TRYWAIT P0, [R0+URZ+0x70], R5 ;  /* 0x00007005000075a7 */ /* 0x0044e400080011ff */
[----:B---3--:R-:W-:Y:S05]  /*c920*/  @!P0 NANOSLEEP.SYNCS 0x989680 ;  /* 0x009896800000895d */ /* 0x008fea0003900000 */
[----:B------:R-:W3:Y:S02]  /*c930*/  @!P0 SYNCS.PHASECHK.TRANS64 P0, [R0+URZ+0x70], R5 ;  /* 0x00007005000085a7 */ /* 0x000ee400080010ff */
[----:B---3--:R-:W-:Y:S05]  /*c940*/  @!P0 BRA `(.L_x_223) ;  /* 0xfffffffc00f08947 */ /* 0x008fea000383ffff */
[----:B------:R-:W-:Y:S05]  /*c950*/  BRA `(.L_x_224) ;  /* 0xffffff8c001c7947 */ /* 0x000fea000383ffff */
.L_x_97:
[----:B------:R-:W-:Y:S07]  /*c960*/  MOV R0, UR21 ;  /* 0x0000001500007c02 */ /* 0x000fee0008000f00 */
.L_x_225:
[----:B--2---:R2:W3:Y:S02]  /*c970*/  SYNCS.PHASECHK.TRANS64.TRYWAIT P0, [R0+URZ+0x78], R5 ;  /* 0x00007805000075a7 */ /* 0x0044e400080011ff */
[----:B---3--:R-:W-:Y:S05]  /*c980*/  @!P0 NANOSLEEP.SYNCS 0x989680 ;  /* 0x009896800000895d */ /* 0x008fea0003900000 */
[----:B------:R-:W3:Y:S02]  /*c990*/  @!P0 SYNCS.PHASECHK.TRANS64 P0, [R0+URZ+0x78], R5 ;  /* 0x00007805000085a7 */ /* 0x000ee400080010ff */
[----:B---3--:R-:W-:Y:S05]  /*c9a0*/  @!P0 BRA `(.L_x_225) ;  /* 0xfffffffc00f08947 */ /* 0x008fea000383ffff */
[----:B------:R-:W-:Y:S05]  /*c9b0*/  BRA `(.L_x_226) ;  /* 0xffffff8c00647947 */ /* 0x000fea000383ffff */
.L_x_98:
[----:B------:R-:W-:Y:S07]  /*c9c0*/  MOV R0, UR21 ;  /* 0x0000001500007c02 */ /* 0x000fee0008000f00 */
.L_x_227:
[----:B--2---:R2:W3:Y:S02]  /*c9d0*/  SYNCS.PHASECHK.TRANS64.TRYWAIT P0, [R0+URZ+0x60], R4 ;  /* 0x00006004000075a7 */ /* 0x0044e400080011ff */
[----:B---3--:R-:W-:Y:S05]  /*c9e0*/  @!P0 NANOSLEEP.SYNCS 0x989680 ;  /* 0x009896800000895d */ /* 0x008fea0003900000 */
[----:B------:R-:W3:Y:S02]  /*c9f0*/  @!P0 SYNCS.PHASECHK.TRANS64 P0, [R0+URZ+0x60], R4 ;  /* 0x00006004000085a7 */ /* 0x000ee400080010ff */
[----:B---3--:R-:W-:Y:S05]  /*ca00*/  @!P0 BRA `(.L_x_227) ;  /* 0xfffffffc00f08947 */ /* 0x008fea000383ffff */
[----:B------:R-:W-:Y:S05]  /*ca10*/  BRA `(.L_x_228) ;  /* 0xffffff8c00b07947 */ /* 0x000fea000383ffff */
.L_x_99:
[----:B------:R-:W-:Y:S07]  /*ca20*/  MOV R0, UR21 ;  /* 0x0000001500007c02 */ /* 0x000fee0008000f00 */
.L_x_229:
[----:B--2---:R2:W3:Y:S02]  /*ca30*/  SYNCS.PHASECHK.TRANS64.TRYWAIT P0, [R0+URZ+0x68], R4 ;  /* 0x00006804000075a7 */ /* 0x0044e400080011ff */
[----:B---3--:R-:W-:Y:S05]  /*ca40*/  @!P0 NANOSLEEP.SYNCS 0x989680 ;  /* 0x009896800000895d */ /* 0x008fea0003900000 */
[----:B------:R-:W3:Y:S02]  /*ca50*/  @!P0 SYNCS.PHASECHK.TRANS64 P0, [R0+URZ+0x68], R4 ;  /* 0x00006804000085a7 */ /* 0x000ee400080010ff */
[----:B---3--:R-:W-:Y:S05]  /*ca60*/  @!P0 BRA `(.L_x_229) ;  /* 0xfffffffc00f08947 */ /* 0x008fea000383ffff */
[----:B------:R-:W-:Y:S05]  /*ca70*/  BRA `(.L_x_230) ;  /* 0xffffff8c00f87947 */ /* 0x000fea000383ffff */
.L_x_100:
[----:B------:R-:W-:Y:S07]  /*ca80*/  MOV R0, UR21 ;  /* 0x0000001500007c02 */ /* 0x000fee0008000f00 */
.L_x_231:
[----:B--2---:R2:W3:Y:S02]  /*ca90*/  SYNCS.PHASECHK.TRANS64.TRYWAIT P0, [R0+URZ+0x70], R4 ;  /* 0x00007004000075a7 */ /* 0x0044e400080011ff */
[----:B---3--:R-:W-:Y:S05]  /*caa0*/  @!P0 NANOSLEEP.SYNCS 0x989680 ;  /* 0x009896800000895d */ /* 0x008fea0003900000 */
[----:B------:R-:W3:Y:S02]  /*cab0*/  @!P0 SYNCS.PHASECHK.TRANS64 P0, [R0+URZ+0x70], R4 ;  /* 0x00007004000085a7 */ /* 0x000ee400080010ff */
[----:B---3--:R-:W-:Y:S05]  /*cac0*/  @!P0 BRA `(.L_x_231) ;  /* 0xfffffffc00f08947 */ /* 0x008fea000383ffff */
[----:B------:R-:W-:Y:S05]  /*cad0*/  BRA `(.L_x_232) ;  /* 0xffffff9000407947 */ /* 0x000fea000383ffff */
.L_x_101:
[----:B------:R-:W-:Y:S07]  /*cae0*/  MOV R0, UR21 ;  /* 0x0000001500007c02 */ /* 0x000fee0008000f00 */
.L_x_233:
[----:B--2---:R2:W3:Y:S02]  /*caf0*/  SYNCS.PHASECHK.TRANS64.TRYWAIT P0, [R0+URZ+0x78], R4 ;  /* 0x00007804000075a7 */ /* 0x0044e400080011ff */
[----:B---3--:R-:W-:Y:S05]  /*cb00*/  @!P0 NANOSLEEP.SYNCS 0x989680 ;  /* 0x009896800000895d */ /* 0x008fea0003900000 */
[----:B------:R-:W3:Y:S02]  /*cb10*/  @!P0 SYNCS.PHASECHK.TRANS64 P0, [R0+URZ+0x78], R4 ;  /* 0x00007804000085a7 */ /* 0x000ee400080010ff */
[----:B---3--:R-:W-:Y:S05]  /*cb20*/  @!P0 BRA `(.L_x_233) ;  /* 0xfffffffc00f08947 */ /* 0x008fea000383ffff */
[----:B------:R-:W-:Y:S05]  /*cb30*/  BRA `(.L_x_234) ;  /* 0xffffff90008c7947 */ /* 0x000fea000383ffff */
.L_x_103:
[----:B------:R-:W-:-:S07]  /*cb40*/  MOV R0, UR21 ;  /* 0x0000001500007c02 */ /* 0x000fce0008000f00 */
.L_x_235:
[----:B---3--:R3:W4:Y:S02]  /*cb50*/  SYNCS.PHASECHK.TRANS64.TRYWAIT P0, [R0+URZ+0x60], R5 ;  /* 0x00006005000075a7 */ /* 0x00872400080011ff */
[----:B----4-:R-:W-:Y:S05]  /*cb60*/  @!P0 NANOSLEEP.SYNCS 0x989680 ;  /* 0x009896800000895d */ /* 0x010fea0003900000 */
[----:B------:R-:W4:Y:S02]  /*cb70*/  @!P0 SYNCS.PHASECHK.TRANS64 P0, [R0+URZ+0x60], R5 ;  /* 0x00006005000085a7 */ /* 0x000f2400080010ff */
[----:B----4-:R-:W-:Y:S05]  /*cb80*/  @!P0 BRA `(.L_x_235) ;  /* 0xfffffffc00f08947 */ /* 0x010fea000383ffff */
[----:B------:R-:W-:Y:S05]  /*cb90*/  BRA `(.L_x_236) ;  /* 0xffffff9000fc7947 */ /* 0x000fea000383ffff */
.L_x_104:
[----:B---3--:R-:W-:-:S07]  /*cba0*/  MOV R0, UR21 ;  /* 0x0000001500007c02 */ /* 0x008fce0008000f00 */
.L_x_237:
[----:B---3--:R3:W4:Y:S02]  /*cbb0*/  SYNCS.PHASECHK.TRANS64.TRYWAIT P0, [R0+URZ+0x68], R5 ;  /* 0x00006805000075a7 */ /* 0x00872400080011ff */
[----:B----4-:R-:W-:Y:S05]  /*cbc0*/  @!P0 NANOSLEEP.SYNCS 0x989680 ;  /* 0x009896800000895d */ /* 0x010fea0003900000 */
[----:B------:R-:W4:Y:S02]  /*cbd0*/  @!P0 SYNCS.PHASECHK.TRANS64 P0, [R0+URZ+0x68], R5 ;  /* 0x00006805000085a7 */ /* 0x000f2400080010ff */
[----:B----4-:R-:W-:Y:S05]  /*cbe0*/  @!P0 BRA `(.L_x_237) ;  /* 0xfffffffc00f08947 */ /* 0x010fea000383ffff */
[----:B------:R-:W-:Y:S05]  /*cbf0*/  BRA `(.L_x_238) ;  /* 0xffffff9000ec7947 */ /* 0x000fea000383ffff */
.L_x_105:
[----:B------:R-:W-:-:S07]  /*cc00*/  MOV R2, UR21 ;  /* 0x0000001500027c02 */ /* 0x000fce0008000f00 */
.L_x_239:
[----:B---3--:R3:W4:Y:S02]  /*cc10*/  SYNCS.PHASECHK.TRANS64.TRYWAIT P0, [R2+URZ+0x70], R5 ;  /* 0x00007005020075a7 */ /* 0x00872400080011ff */
[----:B----4-:R-:W-:Y:S05]  /*cc20*/  @!P0 NANOSLEEP.SYNCS 0x989680 ;  /* 0x009896800000895d */ /* 0x010fea0003900000 */
[----:B------:R-:W4:Y:S02]  /*cc30*/  @!P0 SYNCS.PHASECHK.TRANS64 P0, [R2+URZ+0x70], R5 ;  /* 0x00007005020085a7 */ /* 0x000f2400080010ff */
[----:B----4-:R-:W-:Y:S05]  /*cc40*/  @!P0 BRA `(.L_x_239) ;  /* 0xfffffffc00f08947 */ /* 0x010fea000383ffff */
[----:B------:R-:W-:Y:S05]  /*cc50*/  BRA `(.L_x_240) ;  /* 0xffffff9000e07947 */ /* 0x000fea000383ffff */
.L_x_107:
[----:B-1----:R1:W2:Y:S02]  /*cc60*/  SYNCS.PHASECHK.TRANS64.TRYWAIT P0, [R0+URZ+0x90], R2 ;  /* 0x00009002000075a7 */ /* 0x0022a400080011ff */
[----:B--2---:R-:W-:Y:S05]  /*cc70*/  @!P0 NANOSLEEP.SYNCS 0x989680 ;  /* 0x009896800000895d */ /* 0x004fea0003900000 */
[----:B------:R-:W2:Y:S02]  /*cc80*/  @!P0 SYNCS.PHASECHK.TRANS64 P0, [R0+URZ+0x90], R2 ;  /* 0x00009002000085a7 */ /* 0x000ea400080010ff */
[----:B--2---:R-:W-:Y:S05]  /*cc90*/  @!P0 BRA `(.L_x_107) ;  /* 0xfffffffc00f08947 */ /* 0x004fea000383ffff */
[----:B------:R-:W-:Y:S05]  /*cca0*/  BRA `(.L_x_241) ;  /* 0xffffff9400a47947 */ /* 0x000fea000383ffff */
.L_x_118:
[----:B-1----:R-:W-:Y:S04]  /*ccb0*/  MOV R2, UR43 ;  /* 0x0000002b00027c02 */ /* 0x002fe80008000f00 */
[----:B------:R1:W3:Y:S03]  /*ccc0*/  SYNCS.PHASECHK.TRANS64.TRYWAIT P1, [R2+URZ+0x40], R3 ;  /* 0x00004003020075a7 */ /* 0x0002e600080211ff */
[----:B---3--:R-:W-:Y:S05]  /*ccd0*/  @!P1 NANOSLEEP.SYNCS 0x989680 ;  /* 0x009896800000995d */ /* 0x008fea0003900000 */
[----:B------:R-:W3:Y:S02]  /*cce0*/  @!P1 SYNCS.PHASECHK.TRANS64 P1, [R2+URZ+0x40], R3 ;  /* 0x00004003020095a7 */ /* 0x000ee400080210ff */
[----:B---3--:R-:W-:Y:S05]  /*ccf0*/  @!P1 BRA `(.L_x_118) ;  /* 0xfffffffc00ec9947 */ /* 0x008fea000383ffff */
[----:B------:R-:W-:Y:S05]  /*cd00*/  BRA `(.L_x_117) ;  /* 0xffffffa400187947 */ /* 0x000fea000383ffff */
.L_x_120:
[----:B-1----:R1:W4:Y:S02]  /*cd10*/  SYNCS.PHASECHK.TRANS64.TRYWAIT P0, [R73+URZ+0xb0], R0 ;  /* 0x0000b000490075a7 */ /* 0x00232400080011ff */
[----:B----4-:R-:W-:Y:S05]  /*cd20*/  @!P0 NANOSLEEP.SYNCS 0x989680 ;  /* 0x009896800000895d */ /* 0x010fea0003900000 */
[----:B------:R-:W4:Y:S02]  /*cd30*/  @!P0 SYNCS.PHASECHK.TRANS64 P0, [R73+URZ+0xb0], R0 ;  /* 0x0000b000490085a7 */ /* 0x000f2400080010ff */
[----:B----4-:R-:W-:Y:S05]  /*cd40*/  @!P0 BRA `(.L_x_120) ;  /* 0xfffffffc00f08947 */ /* 0x010fea000383ffff */
[----:B------:R-:W-:Y:S05]  /*cd50*/  BRA `(.L_x_119) ;  /* 0xffffffa400407947 */ /* 0x000fea000383ffff */
.L_x_129:
[----:B-1----:R1:W2:Y:S02]  /*cd60*/  SYNCS.PHASECHK.TRANS64.TRYWAIT P0, [R2+URZ+0x40], R0 ;  /* 0x00004000020075a7 */ /* 0x0022a400080011ff */
[----:B--2---:R-:W-:Y:S05]  /*cd70*/  @!P0 NANOSLEEP.SYNCS 0x989680 ;  /* 0x009896800000895d */ /* 0x004fea0003900000 */
[----:B------:R-:W2:Y:S02]  /*cd80*/  @!P0 SYNCS.PHASECHK.TRANS64 P0, [R2+URZ+0x40], R0 ;  /* 0x00004000020085a7 */ /* 0x000ea400080010ff */
[----:B--2---:R-:W-:Y:S05]  /*cd90*/  @!P0 BRA `(.L_x_129) ;  /* 0xfffffffc00f08947 */ /* 0x004fea000383ffff */
[----:B------:R-:W-:Y:S05]  /*cda0*/  BRA `(.L_x_128) ;  /* 0xffffffac005c7947 */ /* 0x000fea000383ffff */
.L_x_137:
[----:B-1----:R1:W2:Y:S02]  /*cdb0*/  SYNCS.PHASECHK.TRANS64.TRYWAIT P0, [R0+URZ+0x40], R6 ;  /* 0x00004006000075a7 */ /* 0x0022a400080011ff */
[----:B--2---:R-:W-:Y:S05]  /*cdc0*/  @!P0 NANOSLEEP.SYNCS 0x989680 ;  /* 0x009896800000895d */ /* 0x004fea0003900000 */
[----:B------:R-:W2:Y:S02]  /*cdd0*/  @!P0 SYNCS.PHASECHK.TRANS64 P0, [R0+URZ+0x40], R6 ;  /* 0x00004006000085a7 */ /* 0x000ea400080010ff */
[----:B--2---:R-:W-:Y:S05]  /*cde0*/  @!P0 BRA `(.L_x_137) ;  /* 0xfffffffc00f08947 */ /* 0x004fea000383ffff */
[----:B------:R-:W-:Y:S05]  /*cdf0*/  BRA `(.L_x_136) ;  /* 0xffffffb4009c7947 */ /* 0x000fea000383ffff */
.L_x_145:
[----:B-1----:R1:W2:Y:S02]  /*ce00*/  SYNCS.PHASECHK.TRANS64.TRYWAIT P0, [R0+URZ+0x40], R6 ;  /* 0x00004006000075a7 */ /* 0x0022a400080011ff */
[----:B--2---:R-:W-:Y:S05]  /*ce10*/  @!P0 NANOSLEEP.SYNCS 0x989680 ;  /* 0x009896800000895d */ /* 0x004fea0003900000 */
[----:B------:R-:W2:Y:S02]  /*ce20*/  @!P0 SYNCS.PHASECHK.TRANS64 P0, [R0+URZ+0x40], R6 ;  /* 0x00004006000085a7 */ /* 0x000ea400080010ff */
[----:B--2---:R-:W-:Y:S05]  /*ce30*/  @!P0 BRA `(.L_x_145) ;  /* 0xfffffffc00f08947 */ /* 0x004fea000383ffff */
[----:B------:R-:W-:Y:S05]  /*ce40*/  BRA `(.L_x_144) ;  /* 0xffffffbc00e07947 */ /* 0x000fea000383ffff */
.L_x_153:
[----:B-1----:R1:W2:Y:S02]  /*ce50*/  SYNCS.PHASECHK.TRANS64.TRYWAIT P0, [R0+URZ+0x40], R6 ;  /* 0x00004006000075a7 */ /* 0x0022a400080011ff */
[----:B--2---:R-:W-:Y:S05]  /*ce60*/  @!P0 NANOSLEEP.SYNCS 0x989680 ;  /* 0x009896800000895d */ /* 0x004fea0003900000 */
[----:B------:R-:W2:Y:S02]  /*ce70*/  @!P0 SYNCS.PHASECHK.TRANS64 P0, [R0+URZ+0x40], R6 ;  /* 0x00004006000085a7 */ /* 0x000ea400080010ff */
[----:B--2---:R-:W-:Y:S05]  /*ce80*/  @!P0 BRA `(.L_x_153) ;  /* 0xfffffffc00f08947 */ /* 0x004fea000383ffff */
[----:B------:R-:W-:Y:S05]  /*ce90*/  BRA `(.L_x_152) ;  /* 0xffffffc800307947 */ /* 0x000fea000383ffff */
.L_x_161:
[----:B-1----:R1:W2:Y:S02]  /*cea0*/  SYNCS.PHASECHK.TRANS64.TRYWAIT P0, [R0+URZ+0x40], R6 ;  /* 0x00004006000075a7 */ /* 0x0022a400080011ff */
[----:B--2---:R-:W-:Y:S05]  /*ceb0*/  @!P0 NANOSLEEP.SYNCS 0x989680 ;  /* 0x009896800000895d */ /* 0x004fea0003900000 */
[----:B------:R-:W2:Y:S02]  /*cec0*/  @!P0 SYNCS.PHASECHK.TRANS64 P0, [R0+URZ+0x40], R6 ;  /* 0x00004006000085a7 */ /* 0x000ea400080010ff */
[----:B--2---:R-:W-:Y:S05]  /*ced0*/  @!P0 BRA `(.L_x_161) ;  /* 0xfffffffc00f08947 */ /* 0x004fea000383ffff */
[----:B------:R-:W-:Y:S05]  /*cee0*/  BRA `(.L_x_160) ;  /* 0xffffffd000907947 */ /* 0x000fea000383ffff */
.L_x_169:
[----:B-1----:R1:W2:Y:S02]  /*cef0*/  SYNCS.PHASECHK.TRANS64.TRYWAIT P0, [R0+URZ+0x40], R6 ;  /* 0x00004006000075a7 */ /* 0x0022a400080011ff */
[----:B--2---:R-:W-:Y:S05]  /*cf00*/  @!P0 NANOSLEEP.SYNCS 0x989680 ;  /* 0x009896800000895d */ /* 0x004fea0003900000 */
[----:B------:R-:W2:Y:S02]  /*cf10*/  @!P0 SYNCS.PHASECHK.TRANS64 P0, [R0+URZ+0x40], R6 ;  /* 0x00004006000085a7 */ /* 0x000ea400080010ff */
[----:B--2---:R-:W-:Y:S05]  /*cf20*/  @!P0 BRA `(.L_x_169) ;  /* 0xfffffffc00f08947 */ /* 0x004fea000383ffff */
[----:B------:R-:W-:Y:S05]  /*cf30*/  BRA `(.L_x_168) ;  /* 0xffffffd800e47947 */ /* 0x000fea000383ffff */
.L_x_177:
[----:B-1----:R1:W2:Y:S02]  /*cf40*/  SYNCS.PHASECHK.TRANS64.TRYWAIT P0, [R0+URZ+0x40], R76 ;  /* 0x0000404c000075a7 */ /* 0x0022a400080011ff */
[----:B--2---:R-:W-:Y:S05]  /*cf50*/  @!P0 NANOSLEEP.SYNCS 0x989680 ;  /* 0x009896800000895d */ /* 0x004fea0003900000 */
[----:B------:R-:W2:Y:S02]  /*cf60*/  @!P0 SYNCS.PHASECHK.TRANS64 P0, [R0+URZ+0x40], R76 ;  /* 0x0000404c000085a7 */ /* 0x000ea400080010ff */
[----:B--2---:R-:W-:Y:S05]  /*cf70*/  @!P0 BRA `(.L_x_177) ;  /* 0xfffffffc00f08947 */ /* 0x004fea000383ffff */
[----:B------:R-:W-:Y:S05]  /*cf80*/  BRA `(.L_x_176) ;  /* 0xffffffe400387947 */ /* 0x000fea000383ffff */
        .weak           $__internal_0_$__cuda_sm10x_tcgen05_guardrail_trap_col_being_dealloced_not_returned_by_alloc
        .type           $__internal_0_$__cuda_sm10x_tcgen05_guardrail_trap_col_being_dealloced_not_returned_by_alloc,@function
        .size           $__internal_0_$__cuda_sm10x_tcgen05_guardrail_trap_col_being_dealloced_not_returned_by_alloc,($__internal_1_$__cuda_sm10x_tcgen05_guardrail_trap_phase_invalid_during_alloc - $__internal_0_$__cuda_sm10x_tcgen05_guardrail_trap_col_being_dealloced_not_returned_by_alloc)
$__internal_0_$__cuda_sm10x_tcgen05_guardrail_trap_col_being_dealloced_not_returned_by_alloc:
[----:B------:R-:W-:Y:S05]  /*cf90*/  BPT.TRAP 0x1 ;  /* 0x000000040000795c */ /* 0x000fea0000300000 */
[----:B------:R-:W-:-:S04]  /*cfa0*/  HFMA2 R3, -RZ, RZ, 0, 0 ;  /* 0x00000000ff037431 */ /* 0x000fc800000001ff */
[----:B------:R-:W-:Y:S05]  /*cfb0*/  RET.REL.NODEC R2 `(_ZN7cutlass13device_kernelINS_4gemm6kernel13GemmUniversalIN4cute5tupleIJiiiiEEENS1_10collective13CollectiveMmaINS1_35MainloopSm100TmaUmmaWarpSpecializedILi4ELi2ELi4ENS5_IJNS4_1CILi8EEENSA_ILi1EEESC_EEEEENS5_IJNSA_ILi256EEENSA_ILi128EEENSA_ILi64EEEEEENS_10tfloat32_tENS5_IJlSC_lEEESJ_SK_NS4_8TiledMMAINS4_8MMA_AtomIJNS4_23SM100_MMA_TF32_2x1SM_SSISJ_SJ_fLi256ELi128ELNS4_4UMMA5MajorE0ELSP_0ELNSO_7ScaleInE0ELSQ_0EEEEEENS4_6LayoutINS5_IJSC_SC_SC_EEENS5_IJNSA_ILi0EEESV_SV_EEEEENS5_IJNS4_10UnderscoreESY_SY_EEEEENS4_18SM100_TMA_2SM_LOADENS4_14ComposedLayoutINS4_7SwizzleILi3ELi4ELi3EEENS4_18smem_ptr_flag_bitsILi32EEENST_INS5_IJSB_NSA_ILi32EEEEEENS5_IJS17_SC_EEEEEEEvNS4_8identityENS4_28SM100_TMA_2SM_LOAD_MULTICASTES1B_vS1C_EENS_8epilogue10collective18CollectiveEpilogueINS1F_23Sm100TmaWarpSpecializedILi4ELi2ELi16ELb1ELb0EEEJNS5_IJSG_SG_SH_EEENS5_IJNST_ISG_SC_EENST_INSA_ILi16EEESC_EEEEESJ_SK_SJ_SK_NS1F_6fusion15FusionCallbacksIS1J_NS1P_17LinearCombinationISJ_fSJ_fLNS_15FloatRoundStyleE2EEES1K_S1O_JEEENS4_5SM1004TMEM4LOAD26SM100_TMEM_LOAD_32dp32b16xENS4_13SM90_TMA_LOADENS12_INS13_ILi2ELi4ELi3EEES16_NST_INS5_IJSB_S1M_EEENS5_IJS1M_SC_EEEEEEENS4_39AutoVectorizingCopyWithAssumedAlignmentILi128EEENS4_14SM90_TMA_STOREES24_S26_S26_EEEvvEEEEvNT_6ParamsE) ;  /* 0xffffff3002107950 */ /* 0x000fea0003c3ffff */
        .weak           $__internal_1_$__cuda_sm10x_tcgen05_guardrail_trap_phase_invalid_during_alloc
        .type           $__internal_1_$__cuda_sm10x_tcgen05_guardrail_trap_phase_invalid_during_alloc,@function
        .size           $__internal_1_$__cuda_sm10x_tcgen05_guardrail_trap_phase_invalid_during_alloc,($__internal_2_$__cuda_sm10x_tcgen05_guardrail_trap_unallocated_columns_being_dealloced - $__internal_1_$__cuda_sm10x_tcgen05_guardrail_trap_phase_invalid_during_alloc)
$__internal_1_$__cuda_sm10x_tcgen05_guardrail_trap_phase_invalid_during_alloc:
[----:B------:R-:W-:Y:S05]  /*cfc0*/  BPT.TRAP 0x1 ;  /* 0x000000040000795c */ /* 0x000fea0000300000 */
[----:B------:R-:W-:-:S04]  /*cfd0*/  MOV R5, 0x0 ;  /* 0x0000000000057802 */ /* 0x000fc80000000f00 */
[----:B------:R-:W-:Y:S05]  /*cfe0*/  RET.REL.NODEC R4 `(_ZN7cutlass13device_kernelINS_4gemm6kernel13GemmUniversalIN4cute5tupleIJiiiiEEENS1_10collective13CollectiveMmaINS1_35MainloopSm100TmaUmmaWarpSpecializedILi4ELi2ELi4ENS5_IJNS4_1CILi8EEENSA_ILi1EEESC_EEEEENS5_IJNSA_ILi256EEENSA_ILi128EEENSA_ILi64EEEEEENS_10tfloat32_tENS5_IJlSC_lEEESJ_SK_NS4_8TiledMMAINS4_8MMA_AtomIJNS4_23SM100_MMA_TF32_2x1SM_SSISJ_SJ_fLi256ELi128ELNS4_4UMMA5MajorE0ELSP_0ELNSO_7ScaleInE0ELSQ_0EEEEEENS4_6LayoutINS5_IJSC_SC_SC_EEENS5_IJNSA_ILi0EEESV_SV_EEEEENS5_IJNS4_10UnderscoreESY_SY_EEEEENS4_18SM100_TMA_2SM_LOADENS4_14ComposedLayoutINS4_7SwizzleILi3ELi4ELi3EEENS4_18smem_ptr_flag_bitsILi32EEENST_INS5_IJSB_NSA_ILi32EEEEEENS5_IJS17_SC_EEEEEEEvNS4_8identityENS4_28SM100_TMA_2SM_LOAD_MULTICASTES1B_vS1C_EENS_8epilogue10collective18CollectiveEpilogueINS1F_23Sm100TmaWarpSpecializedILi4ELi2ELi16ELb1ELb0EEEJNS5_IJSG_SG_SH_EEENS5_IJNST_ISG_SC_EENST_INSA_ILi16EEESC_EEEEESJ_SK_SJ_SK_NS1F_6fusion15FusionCallbacksIS1J_NS1P_17LinearCombinationISJ_fSJ_fLNS_15FloatRoundStyleE2EEES1K_S1O_JEEENS4_5SM1004TMEM4LOAD26SM100_TMEM_LOAD_32dp32b16xENS4_13SM90_TMA_LOADENS12_INS13_ILi2ELi4ELi3EEES16_NST_INS5_IJSB_S1M_EEENS5_IJS1M_SC_EEEEEEENS4_39AutoVectorizingCopyWithAssumedAlignmentILi128EEENS4_14SM90_TMA_STOREES24_S26_S26_EEEvvEEEEvNT_6ParamsE) ;  /* 0xffffff3004047950 */ /* 0x000fea0003c3ffff */
        .weak           $__internal_2_$__cuda_sm10x_tcgen05_guardrail_trap_unallocated_columns_being_dealloced
        .type           $__internal_2_$__cuda_sm10x_tcgen05_guardrail_trap_unallocated_columns_being_dealloced,@function
        .size           $__internal_2_$__cuda_sm10x_tcgen05_guardrail_trap_unallocated_columns_being_dealloced,(.L_x_243 - $__internal_2_$__cuda_sm10x_tcgen05_guardrail_trap_unallocated_columns_being_dealloced)
$__internal_2_$__cuda_sm10x_tcgen05_guardrail_trap_unallocated_columns_being_dealloced:
[----:B------:R-:W-:Y:S05]  /*cff0*/  BPT.TRAP 0x1 ;  /* 0x000000040000795c */ /* 0x000fea0000300000 */
[----:B------:R-:W-:-:S04]  /*d000*/  HFMA2 R3, -RZ, RZ, 0, 0 ;  /* 0x00000000ff037431 */ /* 0x000fc800000001ff */
[----:B------:R-:W-:Y:S05]  /*d010*/  RET.REL.NODEC R2 `(_ZN7cutlass13device_kernelINS_4gemm6kernel13GemmUniversalIN4cute5tupleIJiiiiEEENS1_10collective13CollectiveMmaINS1_35MainloopSm100TmaUmmaWarpSpecializedILi4ELi2ELi4ENS5_IJNS4_1CILi8EEENSA_ILi1EEESC_EEEEENS5_IJNSA_ILi256EEENSA_ILi128EEENSA_ILi64EEEEEENS_10tfloat32_tENS5_IJlSC_lEEESJ_SK_NS4_8TiledMMAINS4_8MMA_AtomIJNS4_23SM100_MMA_TF32_2x1SM_SSISJ_SJ_fLi256ELi128ELNS4_4UMMA5MajorE0ELSP_0ELNSO_7ScaleInE0ELSQ_0EEEEEENS4_6LayoutINS5_IJSC_SC_SC_EEENS5_IJNSA_ILi0EEESV_SV_EEEEENS5_IJNS4_10UnderscoreESY_SY_EEEEENS4_18SM100_TMA_2SM_LOADENS4_14ComposedLayoutINS4_7SwizzleILi3ELi4ELi3EEENS4_18smem_ptr_flag_bitsILi32EEENST_INS5_IJSB_NSA_ILi32EEEEEENS5_IJS17_SC_EEEEEEEvNS4_8identityENS4_28SM100_TMA_2SM_LOAD_MULTICASTES1B_vS1C_EENS_8epilogue10collective18CollectiveEpilogueINS1F_23Sm100TmaWarpSpecializedILi4ELi2ELi16ELb1ELb0EEEJNS5_IJSG_SG_SH_EEENS5_IJNST_ISG_SC_EENST_INSA_ILi16EEESC_EEEEESJ_SK_SJ_SK_NS1F_6fusion15FusionCallbacksIS1J_NS1P_17LinearCombinationISJ_fSJ_fLNS_15FloatRoundStyleE2EEES1K_S1O_JEEENS4_5SM1004TMEM4LOAD26SM100_TMEM_LOAD_32dp32b16xENS4_13SM90_TMA_LOADENS12_INS13_ILi2ELi4ELi3EEES16_NST_INS5_IJSB_S1M_EEENS5_IJS1M_SC_EEEEEEENS4_39AutoVectorizingCopyWithAssumedAlignmentILi128EEENS4_14SM90_TMA_STOREES24_S26_S26_EEEvvEEEEvNT_6ParamsE) ;  /* 0xffffff2c02f87950 */ /* 0x000fea0003c3ffff */
.L_x_242:
[----:B------:R-:W-:-:S00]  /*d020*/  BRA `(.L_x_242) ;  /* 0xfffffffc00fc7947 */ /* 0x000fc0000383ffff */
[----:B------:R-:W-:-:S00]  /*d030*/  NOP ;  /* 0x0000000000007918 */ /* 0x000fc00000000000 */
        /* <DEDUP_REMOVED lines=12> */
.L_x_243:


//--------------------- .nv.global.init           --------------------------
	.section	.nv.global.init,"aw",@progbits
.nv.global.init:
	.type		$str$27,@object
	.size		$str$27,($str$28 - $str$27)
$str$27:
        /*0000*/ 	.byte	0x28, 0x61, 0x64, 0x64, 0x72, 0x65, 0x73, 0x73, 0x20, 0x26, 0x20, 0x6d, 0x61, 0x73, 0x6b, 0x29
        /*0010*/ 	.byte	0x20, 0x3d, 0x3d, 0x20, 0x30, 0x00
	.type		$str$28,@object
	.size		$str$28,($str$26 - $str$28)
$str$28:
        /*0016*/ 	.byte	0x2f, 0x74, 0x6d, 0x70, 0x2f, 0x63, 0x75, 0x74, 0x6c, 0x61, 0x73, 0x73, 0x5f, 0x73, 0x77, 0x65
        /*0026*/ 	.byte	0x65, 0x70, 0x5f, 0x73, 0x72, 0x63, 0x2f, 0x69, 0x6e, 0x63, 0x6c, 0x75, 0x64, 0x65, 0x2f, 0x63
        /*0036*/ 	.byte	0x75, 0x74, 0x65, 0x2f, 0x70, 0x6f, 0x69, 0x6e, 0x74, 0x65, 0x72, 0x5f, 0x66, 0x6c, 0x61, 0x67
        /*0046*/ 	.byte	0x67, 0x65, 0x64, 0x2e, 0x68, 0x70, 0x70, 0x00
	.type		$str$26,@object
	.size		$str$26,($str$25 - $str$26)
$str$26:
        /*004e*/ 	.byte	0x2f, 0x74, 0x6d, 0x70, 0x2f, 0x63, 0x75, 0x74, 0x6c, 0x61, 0x73, 0x73, 0x5f, 0x73, 0x77, 0x65
        /*005e*/ 	.byte	0x65, 0x70, 0x5f, 0x73, 0x72, 0x63, 0x2f, 0x69, 0x6e, 0x63, 0x6c, 0x75, 0x64, 0x65, 0x2f, 0x63
        /*006e*/ 	.byte	0x75, 0x74, 0x65, 0x2f, 0x61, 0x74, 0x6f, 0x6d, 0x2f, 0x63, 0x6f, 0x70, 0x79, 0x5f, 0x74, 0x72
        /*007e*/ 	.byte	0x61, 0x69, 0x74, 0x73, 0x5f, 0x73, 0x6d, 0x31, 0x30, 0x30, 0x2e, 0x68, 0x70, 0x70, 0x00
	.type		$str$25,@object
	.size		$str$25,(__unnamed_1 - $str$25)
$str$25:
        /*008d*/ 	.byte	0x28, 0x28, 0x75, 0x69, 0x6e, 0x74, 0x33, 0x32, 0x5f, 0x74, 0x28, 0x74, 0x68, 0x72, 0x65, 0x61
        /*009d*/ 	.byte	0x64, 0x49, 0x64, 0x78, 0x2e, 0x78, 0x29, 0x20, 0x2f, 0x20, 0x33, 0x32, 0x29, 0x20, 0x25, 0x20
        /*00ad*/ 	.byte	0x34, 0x29, 0x20, 0x3d, 0x3d, 0x20, 0x28, 0x28, 0x28, 0x74, 0x6d, 0x65, 0x6d, 0x5f, 0x61, 0x64
        /*00bd*/ 	.byte	0x64, 0x72, 0x20, 0x3e, 0x3e, 0x20, 0x31, 0x36, 0x29, 0x20, 0x2f, 0x20, 0x33, 0x32, 0x29, 0x20
        /*00cd*/ 	.byte	0x25, 0x20, 0x34, 0x29, 0x00
	.type		__unnamed_1,@object
	.size		__unnamed_1,(__unnamed_2 - __unnamed_1)
__unnamed_1:
        /*00d2*/ 	.byte	0x61, 0x75, 0x74, 0x6f, 0x20, 0x63, 0x75, 0x74, 0x65, 0x3a, 0x3a, 0x61, 0x73, 0x5f, 0x70, 0x6f
        /* <DEDUP_REMOVED lines=24> */
        /*0262*/ 	.byte	0x32, 0x30, 0x34, 0x38, 0x3e, 0x3e, 0x3e, 0x3e, 0x5d, 0x00
	.type		__unnamed_2,@object
	.size		__unnamed_2,(.L_2 - __unnamed_2)
__unnamed_2:
        /* <DEDUP_REMOVED lines=42> */
        /*050c*/ 	.byte	0x3e, 0x5d, 0x00
.L_2:


//--------------------- .nv.shared._ZN7cutlass13device_kernelINS_4gemm6kernel13GemmUniversalIN4cute5tupleIJiiiiEEENS1_10collective13CollectiveMmaINS1_35MainloopSm100TmaUmmaWarpSpecializedILi4ELi2ELi4ENS5_IJNS4_1CILi8EEENSA_ILi1EEESC_EEEEENS5_IJNSA_ILi256EEENSA_ILi128EEENSA_ILi64EEEEEENS_10tfloat32_tENS5_IJlSC_lEEESJ_SK_NS4_8TiledMMAINS4_8MMA_AtomIJNS4_23SM100_MMA_TF32_2x1SM_SSISJ_SJ_fLi256ELi128ELNS4_4UMMA5MajorE0ELSP_0ELNSO_7ScaleInE0ELSQ_0EEEEEENS4_6LayoutINS5_IJSC_SC_SC_EEENS5_IJNSA_ILi0EEESV_SV_EEEEENS5_IJNS4_10UnderscoreESY_SY_EEEEENS4_18SM100_TMA_2SM_LOADENS4_14ComposedLayoutINS4_7SwizzleILi3ELi4ELi3EEENS4_18smem_ptr_flag_bitsILi32EEENST_INS5_IJSB_NSA_ILi32EEEEEENS5_IJS17_SC_EEEEEEEvNS4_8identityENS4_28SM100_TMA_2SM_LOAD_MULTICASTES1B_vS1C_EENS_8epilogue10collective18CollectiveEpilogueINS1F_23Sm100TmaWarpSpecializedILi4ELi2ELi16ELb1ELb0EEEJNS5_IJSG_SG_SH_EEENS5_IJNST_ISG_SC_EENST_INSA_ILi16EEESC_EEEEESJ_SK_SJ_SK_NS1F_6fusion15FusionCallbacksIS1J_NS1P_17LinearCombinationISJ_fSJ_fLNS_15FloatRoundStyleE2EEES1K_S1O_JEEENS4_5SM1004TMEM4LOAD26SM100_TMEM_LOAD_32dp32b16xENS4_13SM90_TMA_LOADENS12_INS13_ILi2ELi4ELi3EEES16_NST_INS5_IJSB_S1M_EEENS5_IJS1M_SC_EEEEEEENS4_39AutoVectorizingCopyWithAssumedAlignmentILi128EEENS4_14SM90_TMA_STOREES24_S26_S26_EEEvvEEEEvNT_6ParamsE --------------------------
	.section	.nv.shared._ZN7cutlass13device_kernelINS_4gemm6kernel13GemmUniversalIN4cute5tupleIJiiiiEEENS1_10collective13CollectiveMmaINS1_35MainloopSm100TmaUmmaWarpSpecializedILi4ELi2ELi4ENS5_IJNS4_1CILi8EEENSA_ILi1EEESC_EEEEENS5_IJNSA_ILi256EEENSA_ILi128EEENSA_ILi64EEEEEENS_10tfloat32_tENS5_IJlSC_lEEESJ_SK_NS4_8TiledMMAINS4_8MMA_AtomIJNS4_23SM100_MMA_TF32_2x1SM_SSISJ_SJ_fLi256ELi128ELNS4_4UMMA5MajorE0ELSP_0ELNSO_7ScaleInE0ELSQ_0EEEEEENS4_6LayoutINS5_IJSC_SC_SC_EEENS5_IJNSA_ILi0EEESV_SV_EEEEENS5_IJNS4_10UnderscoreESY_SY_EEEEENS4_18SM100_TMA_2SM_LOADENS4_14ComposedLayoutINS4_7SwizzleILi3ELi4ELi3EEENS4_18smem_ptr_flag_bitsILi32EEENST_INS5_IJSB_NSA_ILi32EEEEEENS5_IJS17_SC_EEEEEEEvNS4_8identityENS4_28SM100_TMA_2SM_LOAD_MULTICASTES1B_vS1C_EENS_8epilogue10collective18CollectiveEpilogueINS1F_23Sm100TmaWarpSpecializedILi4ELi2ELi16ELb1ELb0EEEJNS5_IJSG_SG_SH_EEENS5_IJNST_ISG_SC_EENST_INSA_ILi16EEESC_EEEEESJ_SK_SJ_SK_NS1F_6fusion15FusionCallbacksIS1J_NS1P_17LinearCombinationISJ_fSJ_fLNS_15FloatRoundStyleE2EEES1K_S1O_JEEENS4_5SM1004TMEM4LOAD26SM100_TMEM_LOAD_32dp32b16xENS4_13SM90_TMA_LOADENS12_INS13_ILi2ELi4ELi3EEES16_NST_INS5_IJSB_S1M_EEENS5_IJS1M_SC_EEEEEEENS4_39AutoVectorizingCopyWithAssumedAlignmentILi128EEENS4_14SM90_TMA_STOREES24_S26_S26_EEEvvEEEEvNT_6ParamsE,"aw",@nobits
	.sectionflags	@""
	.align	16
	.zero		1024


//--------------------- .nv.shared.reserved.0     --------------------------
	.section	.nv.shared.reserved.0,"aw",@nobits
	.weak		__nv_reservedSMEM_offset_0_alias
	.size		__nv_reservedSMEM_offset_0_alias, 0, 64
	.other		__nv_reservedSMEM_offset_0_alias,@"STO_CUDA_RESERVED_SHARED STV_DEFAULT"
__nv_reservedSMEM_offset_0_alias:
	.zero		0
.nv.shared.reserved.0:
	.zero		64
	.weak		__nv_reservedSMEM_tcgen05_partition
	.type		__nv_reservedSMEM_tcgen05_partition,@object
	.size		__nv_reservedSMEM_tcgen05_partition,(.L_0 - __nv_reservedSMEM_tcgen05_partition)
__nv_reservedSMEM_tcgen05_partition:
	.zero		32
.L_0:


//--------------------- .nv.global                --------------------------
	.section	.nv.global,"aw",@nobits
.nv.global:
	.type		_ZN40_INTERNAL_667b05aa_4_k_cu_5d3f0bc3_289974cute1_E,@object
	.size		_ZN40_INTERNAL_667b05aa_4_k_cu_5d3f0bc3_289974cute1_E,(_ZN40_INTERNAL_667b05aa_4_k_cu_5d3f0bc3_289974cuda3std3__45__cpo6cbeginE - _ZN40_INTERNAL_667b05aa_4_k_cu_5d3f0bc3_289974cute1_E)
_ZN40_INTERNAL_667b05aa_4_k_cu_5d3f0bc3_289974cute1_E:
	.zero		1
	.type		_ZN40_INTERNAL_667b05aa_4_k_cu_5d3f0bc3_289974cuda3std3__45__cpo6cbeginE,@object
	.size		_ZN40_INTERNAL_667b05aa_4_k_cu_5d3f0bc3_289974cuda3std3__45__cpo6cbeginE,(_ZN40_INTERNAL_667b05aa_4_k_cu_5d3f0bc3_289974cuda3std3__48in_placeE - _ZN40_INTERNAL_667b05aa_4_k_cu_5d3f0bc3_289974cuda3std3__45__cpo6cbeginE)
_ZN40_INTERNAL_667b05aa_4_k_cu_5d3f0bc3_289974cuda3std3__45__cpo6cbeginE:
	.zero		1
	.type		_ZN40_INTERNAL_667b05aa_4_k_cu_5d3f0bc3_289974cuda3std3__48in_placeE,@object
	.size		_ZN40_INTERNAL_667b05aa_4_k_cu_5d3f0bc3_289974cuda3std3__48in_placeE,(_ZN40_INTERNAL_667b05aa_4_k_cu_5d3f0bc3_289974cuda3std6ranges3__45__cpo9iter_moveE - _ZN40_INTERNAL_667b05aa_4_k_cu_5d3f0bc3_289974cuda3std3__48in_placeE)
_ZN40_INTERNAL_667b05aa_4_k_cu_5d3f0bc3_289974cuda3std3__48in_placeE:
	.zero		1
	.type		_ZN40_INTERNAL_667b05aa_4_k_cu_5d3f0bc3_289974cuda3std6ranges3__45__cpo9iter_moveE,@object
	.size		_ZN40_INTERNAL_667b05aa_4_k_cu_5d3f0bc3_289974cuda3std6ranges3__45__cpo9iter_moveE,(_ZN40_INTERNAL_667b05aa_4_k_cu_5d3f0bc3_289974cuda3std3__45__cpo5beginE - _ZN40_INTERNAL_667b05aa_4_k_cu_5d3f0bc3_289974cuda3std6ranges3__45__cpo9iter_moveE)
_ZN40_INTERNAL_667b05aa_4_k_cu_5d3f0bc3_289974cuda3std6ranges3__45__cpo9iter_moveE:
	.zero		1
	.type		_ZN40_INTERNAL_667b05aa_4_k_cu_5d3f0bc3_289974cuda3std3__45__cpo5beginE,@object
	.size		_ZN40_INTERNAL_667b05aa_4_k_cu_5d3f0bc3_289974cuda3std3__45__cpo5beginE,(_ZN40_INTERNAL_667b05aa_4_k_cu_5d3f0bc3_289974cuda3std3__442_GLOBAL__N__667b05aa_4_k_cu_5d3f0bc3_289976ignoreE - _ZN40_INTERNAL_667b05aa_4_k_cu_5d3f0bc3_289974cuda3std3__45__cpo5beginE)
_ZN40_INTERNAL_667b05aa_4_k_cu_5d3f0bc3_289974cuda3std3__45__cpo5beginE:
	.zero		1
	.type		_ZN40_INTERNAL_667b05aa_4_k_cu_5d3f0bc3_289974cuda3std3__442_GLOBAL__N__667b05aa_4_k_cu_5d3f0bc3_289976ignoreE,@object
	.size		_ZN40_INTERNAL_667b05aa_4_k_cu_5d3f0bc3_289974cuda3std3__442_GLOBAL__N__667b05aa_4_k_cu_5d3f0bc3_289976ignoreE,(_ZN40_INTERNAL_667b05aa_4_k_cu_5d3f0bc3_289974cute7productE - _ZN40_INTERNAL_667b05aa_4_k_cu_5d3f0bc3_289974cuda3std3__442_GLOBAL__N__667b05aa_4_k_cu_5d3f0bc3_289976ignoreE)
_ZN40_INTERNAL_667b05aa_4_k_cu_5d3f0bc3_289974cuda3std3__442_GLOBAL__N__667b05aa_4_k_cu_5d3f0bc3_289976ignoreE:
	.zero		1
	.type		_ZN40_INTERNAL_667b05aa_4_k_cu_5d3f0bc3_289974cute7productE,@object
	.size		_ZN40_INTERNAL_667b05aa_4_k_cu_5d3f0bc3_289974cute7productE,(_ZN40_INTERNAL_667b05aa_4_k_cu_5d3f0bc3_289974cuda3std3__45__cpo3endE - _ZN40_INTERNAL_667b05aa_4_k_cu_5d3f0bc3_289974cute7productE)
_ZN40_INTERNAL_667b05aa_4_k_cu_5d3f0bc3_289974cute7productE:
	.zero		1
	.type		_ZN40_INTERNAL_667b05aa_4_k_cu_5d3f0bc3_289974cuda3std3__45__cpo3endE,@object
	.size		_ZN40_INTERNAL_667b05aa_4_k_cu_5d3f0bc3_289974cuda3std3__45__cpo3endE,(_ZN40_INTERNAL_667b05aa_4_k_cu_5d3f0bc3_289974cuda3std3__419piecewise_constructE - _ZN40_INTERNAL_667b05aa_4_k_cu_5d3f0bc3_289974cuda3std3__45__cpo3endE)
_ZN40_INTERNAL_667b05aa_4_k_cu_5d3f0bc3_289974cuda3std3__45__cpo3endE:
	.zero		1
	.type		_ZN40_INTERNAL_667b05aa_4_k_cu_5d3f0bc3_289974cuda3std3__419piecewise_constructE,@object
	.size		_ZN40_INTERNAL_667b05aa_4_k_cu_5d3f0bc3_289974cuda3std3__419piecewise_constructE,(_ZN40_INTERNAL_667b05aa_4_k_cu_5d3f0bc3_289974cuda3std3__45__cpo4cendE - _ZN40_INTERNAL_667b05aa_4_k_cu_5d3f0bc3_289974cuda3std3__419piecewise_constructE)
_ZN40_INTERNAL_667b05aa_4_k_cu_5d3f0bc3_289974cuda3std3__419piecewise_constructE:
	.zero		1
	.type		_ZN40_INTERNAL_667b05aa_4_k_cu_5d3f0bc3_289974cuda3std3__45__cpo4cendE,@object
	.size		_ZN40_INTERNAL_667b05aa_4_k_cu_5d3f0bc3_289974cuda3std3__45__cpo4cendE,(_ZN40_INTERNAL_667b05aa_4_k_cu_5d3f0bc3_289974cuda3std6ranges3__45__cpo4swapE - _ZN40_INTERNAL_667b05aa_4_k_cu_5d3f0bc3_289974cuda3std3__45__cpo4cendE)
_ZN40_INTERNAL_667b05aa_4_k_cu_5d3f0bc3_289974cuda3std3__45__cpo4cendE:
	.zero		1
	.type		_ZN40_INTERNAL_667b05aa_4_k_cu_5d3f0bc3_289974cuda3std6ranges3__45__cpo4swapE,@object
	.size		_ZN40_INTERNAL_667b05aa_4_k_cu_5d3f0bc3_289974cuda3std6ranges3__45__cpo4swapE,(.L_10 - _ZN40_INTERNAL_667b05aa_4_k_cu_5d3f0bc3_289974cuda3std6ranges3__45__cpo4swapE)
_ZN40_INTERNAL_667b05aa_4_k_cu_5d3f0bc3_289974cuda3std6ranges3__45__cpo4swapE:
	.zero		1
.L_10:


//--------------------- .nv.constant0._ZN7cutlass13device_kernelINS_4gemm6kernel13GemmUniversalIN4cute5tupleIJiiiiEEENS1_10collective13CollectiveMmaINS1_35MainloopSm100TmaUmmaWarpSpecializedILi4ELi2ELi4ENS5_IJNS4_1CILi8EEENSA_ILi1EEESC_EEEEENS5_IJNSA_ILi256EEENSA_ILi128EEENSA_ILi64EEEEEENS_10tfloat32_tENS5_IJlSC_lEEESJ_SK_NS4_8TiledMMAINS4_8MMA_AtomIJNS4_23SM100_MMA_TF32_2x1SM_SSISJ_SJ_fLi256ELi128ELNS4_4UMMA5MajorE0ELSP_0ELNSO_7ScaleInE0ELSQ_0EEEEEENS4_6LayoutINS5_IJSC_SC_SC_EEENS5_IJNSA_ILi0EEESV_SV_EEEEENS5_IJNS4_10UnderscoreESY_SY_EEEEENS4_18SM100_TMA_2SM_LOADENS4_14ComposedLayoutINS4_7SwizzleILi3ELi4ELi3EEENS4_18smem_ptr_flag_bitsILi32EEENST_INS5_IJSB_NSA_ILi32EEEEEENS5_IJS17_SC_EEEEEEEvNS4_8identityENS4_28SM100_TMA_2SM_LOAD_MULTICASTES1B_vS1C_EENS_8epilogue10collective18CollectiveEpilogueINS1F_23Sm100TmaWarpSpecializedILi4ELi2ELi16ELb1ELb0EEEJNS5_IJSG_SG_SH_EEENS5_IJNST_ISG_SC_EENST_INSA_ILi16EEESC_EEEEESJ_SK_SJ_SK_NS1F_6fusion15FusionCallbacksIS1J_NS1P_17LinearCombinationISJ_fSJ_fLNS_15FloatRoundStyleE2EEES1K_S1O_JEEENS4_5SM1004TMEM4LOAD26SM100_TMEM_LOAD_32dp32b16xENS4_13SM90_TMA_LOADENS12_INS13_ILi2ELi4ELi3EEES16_NST_INS5_IJSB_S1M_EEENS5_IJS1M_SC_EEEEEEENS4_39AutoVectorizingCopyWithAssumedAlignmentILi128EEENS4_14SM90_TMA_STOREES24_S26_S26_EEEvvEEEEvNT_6ParamsE --------------------------
	.section	.nv.constant0._ZN7cutlass13device_kernelINS_4gemm6kernel13GemmUniversalIN4cute5tupleIJiiiiEEENS1_10collective13CollectiveMmaINS1_35MainloopSm100TmaUmmaWarpSpecializedILi4ELi2ELi4ENS5_IJNS4_1CILi8EEENSA_ILi1EEESC_EEEEENS5_IJNSA_ILi256EEENSA_ILi128EEENSA_ILi64EEEEEENS_10tfloat32_tENS5_IJlSC_lEEESJ_SK_NS4_8TiledMMAINS4_8MMA_AtomIJNS4_23SM100_MMA_TF32_2x1SM_SSISJ_SJ_fLi256ELi128ELNS4_4UMMA5MajorE0ELSP_0ELNSO_7ScaleInE0ELSQ_0EEEEEENS4_6LayoutINS5_IJSC_SC_SC_EEENS5_IJNSA_ILi0EEESV_SV_EEEEENS5_IJNS4_10UnderscoreESY_SY_EEEEENS4_18SM100_TMA_2SM_LOADENS4_14ComposedLayoutINS4_7SwizzleILi3ELi4ELi3EEENS4_18smem_ptr_flag_bitsILi32EEENST_INS5_IJSB_NSA_ILi32EEEEEENS5_IJS17_SC_EEEEEEEvNS4_8identityENS4_28SM100_TMA_2SM_LOAD_MULTICASTES1B_vS1C_EENS_8epilogue10collective18CollectiveEpilogueINS1F_23Sm100TmaWarpSpecializedILi4ELi2ELi16ELb1ELb0EEEJNS5_IJSG_SG_SH_EEENS5_IJNST_ISG_SC_EENST_INSA_ILi16EEESC_EEEEESJ_SK_SJ_SK_NS1F_6fusion15FusionCallbacksIS1J_NS1P_17LinearCombinationISJ_fSJ_fLNS_15FloatRoundStyleE2EEES1K_S1O_JEEENS4_5SM1004TMEM4LOAD26SM100_TMEM_LOAD_32dp32b16xENS4_13SM90_TMA_LOADENS12_INS13_ILi2ELi4ELi3EEES16_NST_INS5_IJSB_S1M_EEENS5_IJS1M_SC_EEEEEEENS4_39AutoVectorizingCopyWithAssumedAlignmentILi128EEENS4_14SM90_TMA_STOREES24_S26_S26_EEEvvEEEEvNT_6ParamsE,"a",@progbits
	.sectionflags	@""
	.align	4
.nv.constant0._ZN7cutlass13device_kernelINS_4gemm6kernel13GemmUniversalIN4cute5tupleIJiiiiEEENS1_10collective13CollectiveMmaINS1_35MainloopSm100TmaUmmaWarpSpecializedILi4ELi2ELi4ENS5_IJNS4_1CILi8EEENSA_ILi1EEESC_EEEEENS5_IJNSA_ILi256EEENSA_ILi128EEENSA_ILi64EEEEEENS_10tfloat32_tENS5_IJlSC_lEEESJ_SK_NS4_8TiledMMAINS4_8MMA_AtomIJNS4_23SM100_MMA_TF32_2x1SM_SSISJ_SJ_fLi256ELi128ELNS4_4UMMA5MajorE0ELSP_0ELNSO_7ScaleInE0ELSQ_0EEEEEENS4_6LayoutINS5_IJSC_SC_SC_EEENS5_IJNSA_ILi0EEESV_SV_EEEEENS5_IJNS4_10UnderscoreESY_SY_EEEEENS4_18SM100_TMA_2SM_LOADENS4_14ComposedLayoutINS4_7SwizzleILi3ELi4ELi3EEENS4_18smem_ptr_flag_bitsILi32EEENST_INS5_IJSB_NSA_ILi32EEEEEENS5_IJS17_SC_EEEEEEEvNS4_8identityENS4_28SM100_TMA_2SM_LOAD_MULTICASTES1B_vS1C_EENS_8epilogue10collective18CollectiveEpilogueINS1F_23Sm100TmaWarpSpecializedILi4ELi2ELi16ELb1ELb0EEEJNS5_IJSG_SG_SH_EEENS5_IJNST_ISG_SC_EENST_INSA_ILi16EEESC_EEEEESJ_SK_SJ_SK_NS1F_6fusion15FusionCallbacksIS1J_NS1P_17LinearCombinationISJ_fSJ_fLNS_15FloatRoundStyleE2EEES1K_S1O_JEEENS4_5SM1004TMEM4LOAD26SM100_TMEM_LOAD_32dp32b16xENS4_13SM90_TMA_LOADENS12_INS13_ILi2ELi4ELi3EEES16_NST_INS5_IJSB_S1M_EEENS5_IJS1M_SC_EEEEEEENS4_39AutoVectorizingCopyWithAssumedAlignmentILi128EEENS4_14SM90_TMA_STOREES24_S26_S26_EEEvvEEEEvNT_6ParamsE:
	.zero		2944


//--------------------- SYMBOLS --------------------------

	.type		.nv.reservedSmem.offset0,@object
	.size		.nv.reservedSmem.offset0,0x4
	.type		.nv.reservedSmem.cap,@object
	.size		.nv.reservedSmem.cap,0x4
	.type		__assertfail,@function
